// auto-generated by cutlass_sweep.gemm — config: {"arch": "sm_90", "cluster_m": 1, "cluster_n": 1, "dtype": "bf16", "dtype_b": "e4m3", "layout": "nt", "stages": 0, "tile_k": 64, "tile_m": 64, "tile_n": 64}
#include "cutlass/cutlass.h"
#include "cutlass/gemm/collective/collective_builder.hpp"
#include "cutlass/gemm/device/gemm_universal_adapter.h"
#include "cutlass/gemm/kernel/gemm_universal.hpp"
#include "cutlass/epilogue/collective/collective_builder.hpp"

using ElemA = cutlass::bfloat16_t;
using ElemB = cutlass::float_e4m3_t;
using ElemCD = cutlass::bfloat16_t;
using Acc  = float;
using TileShape    = cute::Shape<cute::_64, cute::_64, cute::_64>;
using ClusterShape = cute::Shape<cute::_1, cute::_1, cute::_1>;

using CollectiveEpilogue = typename cutlass::epilogue::collective::CollectiveBuilder<
    cutlass::arch::Sm90, cutlass::arch::OpClassTensorOp,
    TileShape, ClusterShape,
    cutlass::epilogue::collective::EpilogueTileAuto,
    Acc, Acc,
    ElemCD, cutlass::layout::RowMajor, 128 / cutlass::sizeof_bits<ElemCD>::value,
    ElemCD, cutlass::layout::RowMajor, 128 / cutlass::sizeof_bits<ElemCD>::value,
    cutlass::epilogue::collective::EpilogueScheduleAuto
  >::CollectiveOp;

using CollectiveMainloop = typename cutlass::gemm::collective::CollectiveBuilder<
    cutlass::arch::Sm90, cutlass::arch::OpClassTensorOp,
    ElemA, cutlass::layout::RowMajor, 128 / cutlass::sizeof_bits<ElemA>::value,
    ElemB, cutlass::layout::ColumnMajor, 128 / cutlass::sizeof_bits<ElemB>::value,
    Acc,
    TileShape, ClusterShape,
    cutlass::gemm::collective::StageCountAutoCarveout<static_cast<int>(sizeof(typename CollectiveEpilogue::SharedStorage))>,
    cutlass::gemm::collective::KernelScheduleAuto
  >::CollectiveOp;

using GemmKernel = cutlass::gemm::kernel::GemmUniversal<
    cute::Shape<int,int,int,int>,
    CollectiveMainloop,
    CollectiveEpilogue
>;
using Gemm = cutlass::gemm::device::GemmUniversalAdapter<GemmKernel>;

// Force the device kernel symbol into the cubin without needing a host main.
auto* _anchor = &cutlass::device_kernel<GemmKernel>;


// ===== COMPILED SASS (sm_90a) =====

	.target	sm_90a

	.elftype	@"ET_EXEC"


//--------------------- .note.nv.tkinfo           --------------------------
	.section	.note.nv.tkinfo,"",@"SHT_NOTE"
	.sectionflags	@"SHF_NOTE_NV_TKINFO"
	.tkinfo
        /*0018*/ 	.word	0x00000002
        /*0030*/ 	.string	""
        /*0030*/ 	.string	"ptxas"
        /*0030*/ 	.string	"Cuda compilation tools, release 13.0, V13.0.88"
        /*0030*/ 	.string	"Build cuda_13.0.r13.0/compiler.36424714_0"
        /*0030*/ 	.string	"-arch sm_90a -m 64 "



//--------------------- .note.nv.cuinfo           --------------------------
	.section	.note.nv.cuinfo,"",@"SHT_NOTE"
	.sectionflags	@"SHF_NOTE_NV_CUINFO"
        /*0018*/ 	.short	0x0002
        /*001a*/ 	.short	0x005a
        /*001c*/ 	.short	0x0082
	.zero		2


//--------------------- .nv.info                  --------------------------
	.section	.nv.info,"",@"SHT_CUDA_INFO"
	.align	4


	//----- nvinfo : EIATTR_REGCOUNT
	.align		4
        /*0000*/ 	.byte	0x04, 0x2f
        /*0002*/ 	.short	(.L_16 - .L_15)
	.align		4
.L_15:
        /*0004*/ 	.word	index@(_ZN7cutlass13device_kernelINS_4gemm6kernel13GemmUniversalIN4cute5tupleIJiiiiEEENS1_10collective13CollectiveMmaINS1_49MainloopSm90TmaGmmaRmemAWarpSpecializedMixedInputILi18ENS5_IJNS4_1CILi1EEESB_SB_EEENS1_32KernelTmaWarpSpecializedPingpongEEENS5_IJNSA_ILi64EEESF_SF_EEENS_10bfloat16_tENS5_IJlSB_lEEENS5_IJNS_12float_e4m3_tEEEESI_NS4_8TiledMMAINS4_8MMA_AtomIJNS4_4SM904GMMA27MMA_64x64x16_F32BF16BF16_RSILNSO_5MajorE0ELSQ_0ELNSO_7ScaleInE1ELSR_1EEEEEENS4_6LayoutISC_NS5_IJNSA_ILi0EEESV_SV_EEEEENS5_IJNS4_10UnderscoreESY_SY_EEEEENS4_13SM90_TMA_LOADENS4_14ComposedLayoutINS4_7SwizzleILi3ELi4ELi3EEENS4_18smem_ptr_flag_bitsILi16EEENSU_INS5_IJNSA_ILi8EEESF_EEENS5_IJSF_SB_EEEEEEEvNS4_8identityES11_NS12_INS13_ILi2ELi4ELi3EEENS15_ILi8EEES1A_EENS4_9Copy_AtomIJNS4_39AutoVectorizingCopyWithAssumedAlignmentILi128EEESJ_EEES1C_EENS_8epilogue10collective6detail29Sm90TmaWarpSpecializedAdapterINS1M_15DefaultEpilogueISH_SI_SI_NS1L_6thread17LinearCombinationISH_Li1EffLNS1Q_9ScaleType4KindE0ELNS_15FloatRoundStyleE2ESH_EENS1_15EpilogueDefaultEEEEEvvEEEEvNT_6ParamsE)
        /*0008*/ 	.word	0x000000a8


	//----- nvinfo : EIATTR_FRAME_SIZE
	.align		4
.L_16:
        /*000c*/ 	.byte	0x04, 0x11
        /*000e*/ 	.short	(.L_18 - .L_17)
	.align		4
.L_17:
        /*0010*/ 	.word	index@(_ZN7cutlass13device_kernelINS_4gemm6kernel13GemmUniversalIN4cute5tupleIJiiiiEEENS1_10collective13CollectiveMmaINS1_49MainloopSm90TmaGmmaRmemAWarpSpecializedMixedInputILi18ENS5_IJNS4_1CILi1EEESB_SB_EEENS1_32KernelTmaWarpSpecializedPingpongEEENS5_IJNSA_ILi64EEESF_SF_EEENS_10bfloat16_tENS5_IJlSB_lEEENS5_IJNS_12float_e4m3_tEEEESI_NS4_8TiledMMAINS4_8MMA_AtomIJNS4_4SM904GMMA27MMA_64x64x16_F32BF16BF16_RSILNSO_5MajorE0ELSQ_0ELNSO_7ScaleInE1ELSR_1EEEEEENS4_6LayoutISC_NS5_IJNSA_ILi0EEESV_SV_EEEEENS5_IJNS4_10UnderscoreESY_SY_EEEEENS4_13SM90_TMA_LOADENS4_14ComposedLayoutINS4_7SwizzleILi3ELi4ELi3EEENS4_18smem_ptr_flag_bitsILi16EEENSU_INS5_IJNSA_ILi8EEESF_EEENS5_IJSF_SB_EEEEEEEvNS4_8identityES11_NS12_INS13_ILi2ELi4ELi3EEENS15_ILi8EEES1A_EENS4_9Copy_AtomIJNS4_39AutoVectorizingCopyWithAssumedAlignmentILi128EEESJ_EEES1C_EENS_8epilogue10collective6detail29Sm90TmaWarpSpecializedAdapterINS1M_15DefaultEpilogueISH_SI_SI_NS1L_6thread17LinearCombinationISH_Li1EffLNS1Q_9ScaleType4KindE0ELNS_15FloatRoundStyleE2ESH_EENS1_15EpilogueDefaultEEEEEvvEEEEvNT_6ParamsE)
        /*0014*/ 	.word	0x00000000


	//----- nvinfo : EIATTR_MIN_STACK_SIZE
	.align		4
.L_18:
        /*0018*/ 	.byte	0x04, 0x12
        /*001a*/ 	.short	(.L_20 - .L_19)
	.align		4
.L_19:
        /*001c*/ 	.word	index@(_ZN7cutlass13device_kernelINS_4gemm6kernel13GemmUniversalIN4cute5tupleIJiiiiEEENS1_10collective13CollectiveMmaINS1_49MainloopSm90TmaGmmaRmemAWarpSpecializedMixedInputILi18ENS5_IJNS4_1CILi1EEESB_SB_EEENS1_32KernelTmaWarpSpecializedPingpongEEENS5_IJNSA_ILi64EEESF_SF_EEENS_10bfloat16_tENS5_IJlSB_lEEENS5_IJNS_12float_e4m3_tEEEESI_NS4_8TiledMMAINS4_8MMA_AtomIJNS4_4SM904GMMA27MMA_64x64x16_F32BF16BF16_RSILNSO_5MajorE0ELSQ_0ELNSO_7ScaleInE1ELSR_1EEEEEENS4_6LayoutISC_NS5_IJNSA_ILi0EEESV_SV_EEEEENS5_IJNS4_10UnderscoreESY_SY_EEEEENS4_13SM90_TMA_LOADENS4_14ComposedLayoutINS4_7SwizzleILi3ELi4ELi3EEENS4_18smem_ptr_flag_bitsILi16EEENSU_INS5_IJNSA_ILi8EEESF_EEENS5_IJSF_SB_EEEEEEEvNS4_8identityES11_NS12_INS13_ILi2ELi4ELi3EEENS15_ILi8EEES1A_EENS4_9Copy_AtomIJNS4_39AutoVectorizingCopyWithAssumedAlignmentILi128EEESJ_EEES1C_EENS_8epilogue10collective6detail29Sm90TmaWarpSpecializedAdapterINS1M_15DefaultEpilogueISH_SI_SI_NS1L_6thread17LinearCombinationISH_Li1EffLNS1Q_9ScaleType4KindE0ELNS_15FloatRoundStyleE2ESH_EENS1_15EpilogueDefaultEEEEEvvEEEEvNT_6ParamsE)
        /*0020*/ 	.word	0x00000000
.L_20:


//--------------------- .nv.compat                --------------------------
	.section	.nv.compat,"",@"SHT_CUDA_COMPAT_INFO"
	.align	4
        /*0000*/ 	.byte	0x02, 0x09, 0x01, 0x00, 0x02, 0x02, 0x04, 0x00, 0x02, 0x05, 0x05, 0x00, 0x03, 0x07, 0x01, 0x01
        /*0010*/ 	.byte	0x02, 0x03, 0x01, 0x00, 0x02, 0x06, 0x01, 0x00, 0x04, 0x0b, 0x08, 0x00, 0x00, 0x00, 0x00, 0x00
        /*0020*/ 	.byte	0x00, 0x00, 0x00, 0x00


//--------------------- .nv.info._ZN7cutlass13device_kernelINS_4gemm6kernel13GemmUniversalIN4cute5tupleIJiiiiEEENS1_10collective13CollectiveMmaINS1_49MainloopSm90TmaGmmaRmemAWarpSpecializedMixedInputILi18ENS5_IJNS4_1CILi1EEESB_SB_EEENS1_32KernelTmaWarpSpecializedPingpongEEENS5_IJNSA_ILi64EEESF_SF_EEENS_10bfloat16_tENS5_IJlSB_lEEENS5_IJNS_12float_e4m3_tEEEESI_NS4_8TiledMMAINS4_8MMA_AtomIJNS4_4SM904GMMA27MMA_64x64x16_F32BF16BF16_RSILNSO_5MajorE0ELSQ_0ELNSO_7ScaleInE1ELSR_1EEEEEENS4_6LayoutISC_NS5_IJNSA_ILi0EEESV_SV_EEEEENS5_IJNS4_10UnderscoreESY_SY_EEEEENS4_13SM90_TMA_LOADENS4_14ComposedLayoutINS4_7SwizzleILi3ELi4ELi3EEENS4_18smem_ptr_flag_bitsILi16EEENSU_INS5_IJNSA_ILi8EEESF_EEENS5_IJSF_SB_EEEEEEEvNS4_8identityES11_NS12_INS13_ILi2ELi4ELi3EEENS15_ILi8EEES1A_EENS4_9Copy_AtomIJNS4_39AutoVectorizingCopyWithAssumedAlignmentILi128EEESJ_EEES1C_EENS_8epilogue10collective6detail29Sm90TmaWarpSpecializedAdapterINS1M_15DefaultEpilogueISH_SI_SI_NS1L_6thread17LinearCombinationISH_Li1EffLNS1Q_9ScaleType4KindE0ELNS_15FloatRoundStyleE2ESH_EENS1_15EpilogueDefaultEEEEEvvEEEEvNT_6ParamsE --------------------------
	.section	.nv.info._ZN7cutlass13device_kernelINS_4gemm6kernel13GemmUniversalIN4cute5tupleIJiiiiEEENS1_10collective13CollectiveMmaINS1_49MainloopSm90TmaGmmaRmemAWarpSpecializedMixedInputILi18ENS5_IJNS4_1CILi1EEESB_SB_EEENS1_32KernelTmaWarpSpecializedPingpongEEENS5_IJNSA_ILi64EEESF_SF_EEENS_10bfloat16_tENS5_IJlSB_lEEENS5_IJNS_12float_e4m3_tEEEESI_NS4_8TiledMMAINS4_8MMA_AtomIJNS4_4SM904GMMA27MMA_64x64x16_F32BF16BF16_RSILNSO_5MajorE0ELSQ_0ELNSO_7ScaleInE1ELSR_1EEEEEENS4_6LayoutISC_NS5_IJNSA_ILi0EEESV_SV_EEEEENS5_IJNS4_10UnderscoreESY_SY_EEEEENS4_13SM90_TMA_LOADENS4_14ComposedLayoutINS4_7SwizzleILi3ELi4ELi3EEENS4_18smem_ptr_flag_bitsILi16EEENSU_INS5_IJNSA_ILi8EEESF_EEENS5_IJSF_SB_EEEEEEEvNS4_8identityES11_NS12_INS13_ILi2ELi4ELi3EEENS15_ILi8EEES1A_EENS4_9Copy_AtomIJNS4_39AutoVectorizingCopyWithAssumedAlignmentILi128EEESJ_EEES1C_EENS_8epilogue10collective6detail29Sm90TmaWarpSpecializedAdapterINS1M_15DefaultEpilogueISH_SI_SI_NS1L_6thread17LinearCombinationISH_Li1EffLNS1Q_9ScaleType4KindE0ELNS_15FloatRoundStyleE2ESH_EENS1_15EpilogueDefaultEEEEEvvEEEEvNT_6ParamsE,"",@"SHT_CUDA_INFO"
	.sectionflags	@""
	.align	4


	//----- nvinfo : EIATTR_CUDA_API_VERSION
	.align		4
        /*0000*/ 	.byte	0x04, 0x37
        /*0002*/ 	.short	(.L_22 - .L_21)
.L_21:
        /*0004*/ 	.word	0x00000082


	//----- nvinfo : EIATTR_KPARAM_INFO
	.align		4
.L_22:
        /*0008*/ 	.byte	0x04, 0x17
        /*000a*/ 	.short	(.L_24 - .L_23)
.L_23:
        /*000c*/ 	.word	0x00000000
        /*0010*/ 	.short	0x0000
        /*0012*/ 	.short	0x0070
        /*0014*/ 	.byte	0x00, 0xf0, 0x01, 0x18


	//----- nvinfo : EIATTR_SPARSE_MMA_MASK
	.align		4
.L_24:
        /*0018*/ 	.byte	0x03, 0x50
        /*001a*/ 	.short	0x0000


	//----- nvinfo : EIATTR_MAXREG_COUNT
	.align		4
        /*001c*/ 	.byte	0x03, 0x1b
        /*001e*/ 	.short	0x00a8


	//----- nvinfo : EIATTR_NUM_BARRIERS
	.align		4
        /*0020*/ 	.byte	0x02, 0x4c
        /*0022*/ 	.byte	0x01
	.zero		1


	//----- nvinfo : EIATTR_EXTERNS
	.align		4
        /*0024*/ 	.byte	0x04, 0x0f
        /*0026*/ 	.short	(.L_26 - .L_25)


	//   ....[0]....
	.align		4
.L_25:
        /*0028*/ 	.word	index@(__assertfail)


	//----- nvinfo : EIATTR_MERCURY_ISA_VERSION
	.align		4
.L_26:
        /*002c*/ 	.byte	0x03, 0x5f
        /*002e*/ 	.short	0x0101


	//----- nvinfo : EIATTR_INT_WARP_WIDE_INSTR_OFFSETS
	.align		4
        /*0030*/ 	.byte	0x04, 0x31
        /*0032*/ 	.short	(.L_28 - .L_27)


	//   ....[0]....
.L_27:
        /*0034*/ 	.word	0x00000690


	//   ....[1]....
        /*0038*/ 	.word	0x000006a0


	//   ....[2]....
        /*003c*/ 	.word	0x00000710


	//   ....[3]....
        /*0040*/ 	.word	0x00000720


	//   ....[4]....
        /*0044*/ 	.word	0x00000730


	//   ....[5]....
        /*0048*/ 	.word	0x00000750


	//   ....[6]....
        /*004c*/ 	.word	0x000007b0


	//   ....[7]....
        /*0050*/ 	.word	0x000007d0


	//----- nvinfo : EIATTR_COOP_GROUP_MASK_REGIDS
	.align		4
.L_28:
        /*0054*/ 	.byte	0x04, 0x29
        /*0056*/ 	.short	(.L_30 - .L_29)


	//   ....[0]....
.L_29:
        /*0058*/ 	.word	0xffffffff


	//   ....[1]....
        /*005c*/ 	.word	0xffffffff


	//   ....[2]....
        /*0060*/ 	.word	0xffffffff


	//   ....[3]....
        /*0064*/ 	.word	0xffffffff


	//   ....[4]....
        /*0068*/ 	.word	0xffffffff


	//   ....[5]....
        /*006c*/ 	.word	0xffffffff


	//   ....[6]....
        /*0070*/ 	.word	0x0500000f


	//----- nvinfo : EIATTR_COOP_GROUP_INSTR_OFFSETS
	.align		4
.L_30:
        /*0074*/ 	.byte	0x04, 0x28
        /*0076*/ 	.short	(.L_32 - .L_31)


	//   ....[0]....
.L_31:
        /*0078*/ 	.word	0x00000050


	//   ....[1]....
        /*007c*/ 	.word	0x00000080


	//   ....[2]....
        /*0080*/ 	.word	0x00000180


	//   ....[3]....
        /*0084*/ 	.word	0x00000580


	//   ....[4]....
        /*0088*/ 	.word	0x000005c0


	//   ....[5]....
        /*008c*/ 	.word	0x00000600


	//   ....[6]....
        /*0090*/ 	.word	0x00007ba0


	//----- nvinfo : EIATTR_REG_RECONFIG
	.align		4
.L_32:
        /*0094*/ 	.byte	0x01, 0x54
	.zero		2


	//----- nvinfo : EIATTR_SYSCALL_OFFSETS
	.align		4
        /*0098*/ 	.byte	0x04, 0x46
        /*009a*/ 	.short	(.L_34 - .L_33)


	//   ....[0]....
.L_33:
        /*009c*/ 	.word	0x00001820


	//   ....[1]....
        /*00a0*/ 	.word	0x00006380


	//   ....[2]....
        /*00a4*/ 	.word	0x000064b0


	//----- nvinfo : EIATTR_MBARRIER_INSTR_OFFSETS
	.align		4
.L_34:
        /*00a8*/ 	.byte	0x04, 0x39
        /*00aa*/ 	.short	(.L_36 - .L_35)


	//   ....[0]....
.L_35:
        /*00ac*/ 	.word	0x00000320
        /*00b0*/ 	.word	0x000000ff
        /*00b4*/ 	.word	0x00000000
        /*00b8*/ 	.short	0x0100
        /*00ba*/ 	.byte	0x05
	.zero		1


	//   ....[1]....
        /*00bc*/ 	.word	0x00000330
        /*00c0*/ 	.word	0x000000ff
        /*00c4*/ 	.word	0x00000090
        /*00c8*/ 	.short	0x0100
        /*00ca*/ 	.byte	0x05
	.zero		1


	//   ....[2]....
        /*00cc*/ 	.word	0x00000340
        /*00d0*/ 	.word	0x000000ff
        /*00d4*/ 	.word	0x00000008
        /*00d8*/ 	.short	0x0100
        /*00da*/ 	.byte	0x05
	.zero		1


	//   ....[3]....
        /*00dc*/ 	.word	0x00000350
        /*00e0*/ 	.word	0x000000ff
        /*00e4*/ 	.word	0x00000098
        /*00e8*/ 	.short	0x0100
        /*00ea*/ 	.byte	0x05
	.zero		1


	//   ....[4]....
        /*00ec*/ 	.word	0x00000360
        /*00f0*/ 	.word	0x000000ff
        /*00f4*/ 	.word	0x00000010
        /*00f8*/ 	.short	0x0100
        /*00fa*/ 	.byte	0x05
	.zero		1


	//   ....[5]....
        /*00fc*/ 	.word	0x00000370
        /*0100*/ 	.word	0x000000ff
        /*0104*/ 	.word	0x000000a0
        /*0108*/ 	.short	0x0100
        /*010a*/ 	.byte	0x05
	.zero		1


	//   ....[6]....
        /*010c*/ 	.word	0x00000380
        /*0110*/ 	.word	0x000000ff
        /*0114*/ 	.word	0x00000018
        /*0118*/ 	.short	0x0100
        /*011a*/ 	.byte	0x05
	.zero		1


	//   ....[7]....
        /*011c*/ 	.word	0x00000390
        /*0120*/ 	.word	0x000000ff
        /*0124*/ 	.word	0x000000a8
        /*0128*/ 	.short	0x0100
        /*012a*/ 	.byte	0x05
	.zero		1


	//   ....[8]....
        /*012c*/ 	.word	0x000003a0
        /*0130*/ 	.word	0x000000ff
        /*0134*/ 	.word	0x00000020
        /*0138*/ 	.short	0x0100
        /*013a*/ 	.byte	0x05
	.zero		1


	//   ....[9]....
        /*013c*/ 	.word	0x000003b0
        /*0140*/ 	.word	0x000000ff
        /*0144*/ 	.word	0x000000b0
        /*0148*/ 	.short	0x0100
        /*014a*/ 	.byte	0x05
	.zero		1


	//   ....[10]....
        /*014c*/ 	.word	0x000003c0
        /*0150*/ 	.word	0x000000ff
        /*0154*/ 	.word	0x00000028
        /*0158*/ 	.short	0x0100
        /*015a*/ 	.byte	0x05
	.zero		1


	//   ....[11]....
        /*015c*/ 	.word	0x000003d0
        /*0160*/ 	.word	0x000000ff
        /*0164*/ 	.word	0x000000b8
        /*0168*/ 	.short	0x0100
        /*016a*/ 	.byte	0x05
	.zero		1


	//   ....[12]....
        /*016c*/ 	.word	0x000003e0
        /*0170*/ 	.word	0x000000ff
        /*0174*/ 	.word	0x00000030
        /*0178*/ 	.short	0x0100
        /*017a*/ 	.byte	0x05
	.zero		1


	//   ....[13]....
        /*017c*/ 	.word	0x000003f0
        /*0180*/ 	.word	0x000000ff
        /*0184*/ 	.word	0x000000c0
        /*0188*/ 	.short	0x0100
        /*018a*/ 	.byte	0x05
	.zero		1


	//   ....[14]....
        /*018c*/ 	.word	0x00000400
        /*0190*/ 	.word	0x000000ff
        /*0194*/ 	.word	0x00000038
        /*0198*/ 	.short	0x0100
        /*019a*/ 	.byte	0x05
	.zero		1


	//   ....[15]....
        /*019c*/ 	.word	0x00000410
        /*01a0*/ 	.word	0x000000ff
        /*01a4*/ 	.word	0x000000c8
        /*01a8*/ 	.short	0x0100
        /*01aa*/ 	.byte	0x05
	.zero		1


	//   ....[16]....
        /*01ac*/ 	.word	0x00000420
        /*01b0*/ 	.word	0x000000ff
        /*01b4*/ 	.word	0x00000040
        /*01b8*/ 	.short	0x0100
        /*01ba*/ 	.byte	0x05
	.zero		1


	//   ....[17]....
        /*01bc*/ 	.word	0x00000430
        /*01c0*/ 	.word	0x000000ff
        /*01c4*/ 	.word	0x000000d0
        /*01c8*/ 	.short	0x0100
        /*01ca*/ 	.byte	0x05
	.zero		1


	//   ....[18]....
        /*01cc*/ 	.word	0x00000440
        /*01d0*/ 	.word	0x000000ff
        /*01d4*/ 	.word	0x00000048
        /*01d8*/ 	.short	0x0100
        /*01da*/ 	.byte	0x05
	.zero		1


	//   ....[19]....
        /*01dc*/ 	.word	0x00000450
        /*01e0*/ 	.word	0x000000ff
        /*01e4*/ 	.word	0x000000d8
        /*01e8*/ 	.short	0x0100
        /*01ea*/ 	.byte	0x05
	.zero		1


	//   ....[20]....
        /*01ec*/ 	.word	0x00000460
        /*01f0*/ 	.word	0x000000ff
        /*01f4*/ 	.word	0x00000050
        /*01f8*/ 	.short	0x0100
        /*01fa*/ 	.byte	0x05
	.zero		1


	//   ....[21]....
        /*01fc*/ 	.word	0x00000470
        /*0200*/ 	.word	0x000000ff
        /*0204*/ 	.word	0x000000e0
        /*0208*/ 	.short	0x0100
        /*020a*/ 	.byte	0x05
	.zero		1


	//   ....[22]....
        /*020c*/ 	.word	0x00000480
        /*0210*/ 	.word	0x000000ff
        /*0214*/ 	.word	0x00000058
        /*0218*/ 	.short	0x0100
        /*021a*/ 	.byte	0x05
	.zero		1


	//   ....[23]....
        /*021c*/ 	.word	0x00000490
        /*0220*/ 	.word	0x000000ff
        /*0224*/ 	.word	0x000000e8
        /*0228*/ 	.short	0x0100
        /*022a*/ 	.byte	0x05
	.zero		1


	//   ....[24]....
        /*022c*/ 	.word	0x000004a0
        /*0230*/ 	.word	0x000000ff
        /*0234*/ 	.word	0x00000060
        /*0238*/ 	.short	0x0100
        /*023a*/ 	.byte	0x05
	.zero		1


	//   ....[25]....
        /*023c*/ 	.word	0x000004b0
        /*0240*/ 	.word	0x000000ff
        /*0244*/ 	.word	0x000000f0
        /*0248*/ 	.short	0x0100
        /*024a*/ 	.byte	0x05
	.zero		1


	//   ....[26]....
        /*024c*/ 	.word	0x000004c0
        /*0250*/ 	.word	0x000000ff
        /*0254*/ 	.word	0x00000068
        /*0258*/ 	.short	0x0100
        /*025a*/ 	.byte	0x05
	.zero		1


	//   ....[27]....
        /*025c*/ 	.word	0x000004d0
        /*0260*/ 	.word	0x000000ff
        /*0264*/ 	.word	0x000000f8
        /*0268*/ 	.short	0x0100
        /*026a*/ 	.byte	0x05
	.zero		1


	//   ....[28]....
        /*026c*/ 	.word	0x000004e0
        /*0270*/ 	.word	0x000000ff
        /*0274*/ 	.word	0x00000070
        /*0278*/ 	.short	0x0100
        /*027a*/ 	.byte	0x05
	.zero		1


	//   ....[29]....
        /*027c*/ 	.word	0x000004f0
        /*0280*/ 	.word	0x000000ff
        /*0284*/ 	.word	0x00000100
        /*0288*/ 	.short	0x0100
        /*028a*/ 	.byte	0x05
	.zero		1


	//   ....[30]....
        /*028c*/ 	.word	0x00000500
        /*0290*/ 	.word	0x000000ff
        /*0294*/ 	.word	0x00000078
        /*0298*/ 	.short	0x0100
        /*029a*/ 	.byte	0x05
	.zero		1


	//   ....[31]....
        /*029c*/ 	.word	0x00000510
        /*02a0*/ 	.word	0x000000ff
        /*02a4*/ 	.word	0x00000108
        /*02a8*/ 	.short	0x0100
        /*02aa*/ 	.byte	0x05
	.zero		1


	//   ....[32]....
        /*02ac*/ 	.word	0x00000520
        /*02b0*/ 	.word	0x000000ff
        /*02b4*/ 	.word	0x00000080
        /*02b8*/ 	.short	0x0100
        /*02ba*/ 	.byte	0x05
	.zero		1


	//   ....[33]....
        /*02bc*/ 	.word	0x00000530
        /*02c0*/ 	.word	0x000000ff
        /*02c4*/ 	.word	0x00000110
        /*02c8*/ 	.short	0x0100
        /*02ca*/ 	.byte	0x05
	.zero		1


	//   ....[34]....
        /*02cc*/ 	.word	0x00000540
        /*02d0*/ 	.word	0x000000ff
        /*02d4*/ 	.word	0x00000088
        /*02d8*/ 	.short	0x0100
        /*02da*/ 	.byte	0x05
	.zero		1


	//   ....[35]....
        /*02dc*/ 	.word	0x00000550
        /*02e0*/ 	.word	0x000000ff
        /*02e4*/ 	.word	0x00000118
        /*02e8*/ 	.short	0x0100
        /*02ea*/ 	.byte	0x05
	.zero		1


	//   ....[36]....
        /*02ec*/ 	.word	0x000007f0
        /*02f0*/ 	.word	0x000000ff
        /*02f4*/ 	.word	0x00000150
        /*02f8*/ 	.short	0x0100
        /*02fa*/ 	.byte	0x05
	.zero		1


	//   ....[37]....
        /*02fc*/ 	.word	0x00000800
        /*0300*/ 	.word	0x000000ff
        /*0304*/ 	.word	0x00000158
        /*0308*/ 	.short	0x0100
        /*030a*/ 	.byte	0x05
	.zero		1


	//   ....[38]....
        /*030c*/ 	.word	0x00000840
        /*0310*/ 	.word	0x000000ff
        /*0314*/ 	.word	0x00000130
        /*0318*/ 	.short	0x0100
        /*031a*/ 	.byte	0x0a
	.zero		1


	//   ....[39]....
        /*031c*/ 	.word	0x00000860
        /*0320*/ 	.word	0x000000ff
        /*0324*/ 	.word	0x00000138
        /*0328*/ 	.short	0x0100
        /*032a*/ 	.byte	0x0a
	.zero		1


	//   ....[40]....
        /*032c*/ 	.word	0x00000870
        /*0330*/ 	.word	0x000000ff
        /*0334*/ 	.word	0x00000140
        /*0338*/ 	.short	0x0100
        /*033a*/ 	.byte	0x0a
	.zero		1


	//   ....[41]....
        /*033c*/ 	.word	0x00000880
        /*0340*/ 	.word	0x000000ff
        /*0344*/ 	.word	0x00000148
        /*0348*/ 	.short	0x0100
        /*034a*/ 	.byte	0x0a
	.zero		1


	//   ....[42]....
        /*034c*/ 	.word	0x000016d0
        /*0350*/ 	.word	0x000000ff
        /*0354*/ 	.word	0xfffffff8
        /*0358*/ 	.short	0x010a
        /*035a*/ 	.byte	0x2e
	.zero		1


	//   ....[43]....
        /*035c*/ 	.word	0x000018d0
        /*0360*/ 	.word	0x00000003
        /*0364*/ 	.word	0x00000000
        /*0368*/ 	.short	0x010a
        /*036a*/ 	.byte	0x3f
	.zero		1


	//   ....[44]....
        /*036c*/ 	.word	0x00001910
        /*0370*/ 	.word	0x00000003
        /*0374*/ 	.word	0x00000000
        /*0378*/ 	.short	0x010a
        /*037a*/ 	.byte	0x3f
	.zero		1


	//   ....[45]....
        /*037c*/ 	.word	0x00001a80
        /*0380*/ 	.word	0x00000004
        /*0384*/ 	.word	0x00000000
        /*0388*/ 	.short	0x010a
        /*038a*/ 	.byte	0x3f
	.zero		1


	//   ....[46]....
        /*038c*/ 	.word	0x00002260
        /*0390*/ 	.word	0x00000004
        /*0394*/ 	.word	0x00000000
        /*0398*/ 	.short	0x010a
        /*039a*/ 	.byte	0x3f
	.zero		1


	//   ....[47]....
        /*039c*/ 	.word	0x00002740
        /*03a0*/ 	.word	0x00000014
        /*03a4*/ 	.word	0x00000000
        /*03a8*/ 	.short	0x010a
        /*03aa*/ 	.byte	0x3f
	.zero		1


	//   ....[48]....
        /*03ac*/ 	.word	0x00002bd0
        /*03b0*/ 	.word	0x00000006
        /*03b4*/ 	.word	0x00000000
        /*03b8*/ 	.short	0x0101
        /*03ba*/ 	.byte	0x3f
	.zero		1


	//   ....[49]....
        /*03bc*/ 	.word	0x00002c70
        /*03c0*/ 	.word	0x00000014
        /*03c4*/ 	.word	0x00000000
        /*03c8*/ 	.short	0x010a
        /*03ca*/ 	.byte	0x3f
	.zero		1


	//   ....[50]....
        /*03cc*/ 	.word	0x00003510
        /*03d0*/ 	.word	0x0000000c
        /*03d4*/ 	.word	0x00000000
        /*03d8*/ 	.short	0x0101
        /*03da*/ 	.byte	0x3f
	.zero		1


	//   ....[51]....
        /*03dc*/ 	.word	0x00003550
        /*03e0*/ 	.word	0x00000000
        /*03e4*/ 	.word	0x00000000
        /*03e8*/ 	.short	0x0101
        /*03ea*/ 	.byte	0x2d
	.zero		1


	//   ....[52]....
        /*03ec*/ 	.word	0x00003610
        /*03f0*/ 	.word	0x000000ff
        /*03f4*/ 	.word	0x00000000
        /*03f8*/ 	.short	0x0101
        /*03fa*/ 	.byte	0x06
	.zero		1


	//   ....[53]....
        /*03fc*/ 	.word	0x000036c0
        /*0400*/ 	.word	0x000000ff
        /*0404*/ 	.word	0x00000008
        /*0408*/ 	.short	0x010a
        /*040a*/ 	.byte	0x2e
	.zero		1


	//   ....[54]....
        /*040c*/ 	.word	0x00005a20
        /*0410*/ 	.word	0x00000004
        /*0414*/ 	.word	0x00000000
        /*0418*/ 	.short	0x0101
        /*041a*/ 	.byte	0x2d
	.zero		1


	//   ....[55]....
        /*041c*/ 	.word	0x000065a0
        /*0420*/ 	.word	0x00000006
        /*0424*/ 	.word	0x00000090
        /*0428*/ 	.short	0x010a
        /*042a*/ 	.byte	0x3f
	.zero		1


	//   ....[56]....
        /*042c*/ 	.word	0x000069f0
        /*0430*/ 	.word	0x0000001b
        /*0434*/ 	.word	0x00000158
        /*0438*/ 	.short	0x0101
        /*043a*/ 	.byte	0x3f
	.zero		1


	//   ....[57]....
        /*043c*/ 	.word	0x00007120
        /*0440*/ 	.word	0x00000005
        /*0444*/ 	.word	0x00000000
        /*0448*/ 	.short	0x010a
        /*044a*/ 	.byte	0x3f
	.zero		1


	//   ....[58]....
        /*044c*/ 	.word	0x000071a0
        /*0450*/ 	.word	0x00000007
        /*0454*/ 	.word	0x00000000
        /*0458*/ 	.short	0x010a
        /*045a*/ 	.byte	0x3f
	.zero		1


	//   ....[59]....
        /*045c*/ 	.word	0x00007230
        /*0460*/ 	.word	0x00000006
        /*0464*/ 	.word	0x00000000
        /*0468*/ 	.short	0x010a
        /*046a*/ 	.byte	0x3f
	.zero		1


	//   ....[60]....
        /*046c*/ 	.word	0x000072c0
        /*0470*/ 	.word	0x00000009
        /*0474*/ 	.word	0x00000000
        /*0478*/ 	.short	0x010a
        /*047a*/ 	.byte	0x3f
	.zero		1


	//   ....[61]....
        /*047c*/ 	.word	0x00007350
        /*0480*/ 	.word	0x00000006
        /*0484*/ 	.word	0x00000000
        /*0488*/ 	.short	0x010a
        /*048a*/ 	.byte	0x3f
	.zero		1


	//   ....[62]....
        /*048c*/ 	.word	0x000073e0
        /*0490*/ 	.word	0x00000009
        /*0494*/ 	.word	0x00000000
        /*0498*/ 	.short	0x010a
        /*049a*/ 	.byte	0x3f
	.zero		1


	//   ....[63]....
        /*049c*/ 	.word	0x00007470
        /*04a0*/ 	.word	0x00000006
        /*04a4*/ 	.word	0x00000000
        /*04a8*/ 	.short	0x010a
        /*04aa*/ 	.byte	0x3f
	.zero		1


	//   ....[64]....
        /*04ac*/ 	.word	0x00007500
        /*04b0*/ 	.word	0x00000009
        /*04b4*/ 	.word	0x00000000
        /*04b8*/ 	.short	0x010a
        /*04ba*/ 	.byte	0x3f
	.zero		1


	//   ....[65]....
        /*04bc*/ 	.word	0x00007590
        /*04c0*/ 	.word	0x00000006
        /*04c4*/ 	.word	0x00000000
        /*04c8*/ 	.short	0x010a
        /*04ca*/ 	.byte	0x3f
	.zero		1


	//   ....[66]....
        /*04cc*/ 	.word	0x00007620
        /*04d0*/ 	.word	0x00000009
        /*04d4*/ 	.word	0x00000000
        /*04d8*/ 	.short	0x010a
        /*04da*/ 	.byte	0x3f
	.zero		1


	//   ....[67]....
        /*04dc*/ 	.word	0x000076b0
        /*04e0*/ 	.word	0x00000006
        /*04e4*/ 	.word	0x00000000
        /*04e8*/ 	.short	0x010a
        /*04ea*/ 	.byte	0x3f
	.zero		1


	//   ....[68]....
        /*04ec*/ 	.word	0x00007740
        /*04f0*/ 	.word	0x00000009
        /*04f4*/ 	.word	0x00000000
        /*04f8*/ 	.short	0x010a
        /*04fa*/ 	.byte	0x3f
	.zero		1


	//   ....[69]....
        /*04fc*/ 	.word	0x000077d0
        /*0500*/ 	.word	0x00000006
        /*0504*/ 	.word	0x00000000
        /*0508*/ 	.short	0x010a
        /*050a*/ 	.byte	0x3f
	.zero		1


	//   ....[70]....
        /*050c*/ 	.word	0x00007860
        /*0510*/ 	.word	0x00000009
        /*0514*/ 	.word	0x00000000
        /*0518*/ 	.short	0x010a
        /*051a*/ 	.byte	0x3f
	.zero		1


	//   ....[71]....
        /*051c*/ 	.word	0x000078f0
        /*0520*/ 	.word	0x00000006
        /*0524*/ 	.word	0x00000000
        /*0528*/ 	.short	0x010a
        /*052a*/ 	.byte	0x3f
	.zero		1


	//   ....[72]....
        /*052c*/ 	.word	0x00007980
        /*0530*/ 	.word	0x00000009
        /*0534*/ 	.word	0x00000000
        /*0538*/ 	.short	0x010a
        /*053a*/ 	.byte	0x3f
	.zero		1


	//   ....[73]....
        /*053c*/ 	.word	0x00007a10
        /*0540*/ 	.word	0x00000006
        /*0544*/ 	.word	0x00000000
        /*0548*/ 	.short	0x010a
        /*054a*/ 	.byte	0x3f
	.zero		1


	//   ....[74]....
        /*054c*/ 	.word	0x00007aa0
        /*0550*/ 	.word	0x00000003
        /*0554*/ 	.word	0x00000000
        /*0558*/ 	.short	0x010a
        /*055a*/ 	.byte	0x3f
	.zero		1


	//   ....[75]....
        /*055c*/ 	.word	0x00007b10
        /*0560*/ 	.word	0x00000003
        /*0564*/ 	.word	0xfffffff8
        /*0568*/ 	.short	0x010a
        /*056a*/ 	.byte	0x3f
	.zero		1


	//   ....[76]....
        /*056c*/ 	.word	0x00007bd0
        /*0570*/ 	.word	0x00000003
        /*0574*/ 	.word	0x00000000
        /*0578*/ 	.short	0x010a
        /*057a*/ 	.byte	0x3f
	.zero		1


	//   ....[77]....
        /*057c*/ 	.word	0x00007c20
        /*0580*/ 	.word	0x00000004
        /*0584*/ 	.word	0x00000000
        /*0588*/ 	.short	0x010a
        /*058a*/ 	.byte	0x3f
	.zero		1


	//   ....[78]....
        /*058c*/ 	.word	0x00007c70
        /*0590*/ 	.word	0x00000014
        /*0594*/ 	.word	0x00000000
        /*0598*/ 	.short	0x010a
        /*059a*/ 	.byte	0x3f
	.zero		1


	//   ....[79]....
        /*059c*/ 	.word	0x00007cd0
        /*05a0*/ 	.word	0x00000003
        /*05a4*/ 	.word	0x00000008
        /*05a8*/ 	.short	0x010a
        /*05aa*/ 	.byte	0x3f
	.zero		1


	//   ....[80]....
        /*05ac*/ 	.word	0x00007d20
        /*05b0*/ 	.word	0x00000006
        /*05b4*/ 	.word	0x00000090
        /*05b8*/ 	.short	0x010a
        /*05ba*/ 	.byte	0x3f
	.zero		1


	//   ....[81]....
        /*05bc*/ 	.word	0x00007e70
        /*05c0*/ 	.word	0x00000005
        /*05c4*/ 	.word	0x00000000
        /*05c8*/ 	.short	0x010a
        /*05ca*/ 	.byte	0x3f
	.zero		1


	//   ....[82]....
        /*05cc*/ 	.word	0x00007ec0
        /*05d0*/ 	.word	0x00000007
        /*05d4*/ 	.word	0x00000000
        /*05d8*/ 	.short	0x010a
        /*05da*/ 	.byte	0x3f
	.zero		1


	//   ....[83]....
        /*05dc*/ 	.word	0x00007f10
        /*05e0*/ 	.word	0x00000006
        /*05e4*/ 	.word	0x00000000
        /*05e8*/ 	.short	0x010a
        /*05ea*/ 	.byte	0x3f
	.zero		1


	//   ....[84]....
        /*05ec*/ 	.word	0x00007f60
        /*05f0*/ 	.word	0x00000009
        /*05f4*/ 	.word	0x00000000
        /*05f8*/ 	.short	0x010a
        /*05fa*/ 	.byte	0x3f
	.zero		1


	//   ....[85]....
        /*05fc*/ 	.word	0x00007fb0
        /*0600*/ 	.word	0x00000006
        /*0604*/ 	.word	0x00000000
        /*0608*/ 	.short	0x010a
        /*060a*/ 	.byte	0x3f
	.zero		1


	//   ....[86]....
        /*060c*/ 	.word	0x00008000
        /*0610*/ 	.word	0x00000009
        /*0614*/ 	.word	0x00000000
        /*0618*/ 	.short	0x010a
        /*061a*/ 	.byte	0x3f
	.zero		1


	//   ....[87]....
        /*061c*/ 	.word	0x00008050
        /*0620*/ 	.word	0x00000006
        /*0624*/ 	.word	0x00000000
        /*0628*/ 	.short	0x010a
        /*062a*/ 	.byte	0x3f
	.zero		1


	//   ....[88]....
        /*062c*/ 	.word	0x000080a0
        /*0630*/ 	.word	0x00000009
        /*0634*/ 	.word	0x00000000
        /*0638*/ 	.short	0x010a
        /*063a*/ 	.byte	0x3f
	.zero		1


	//   ....[89]....
        /*063c*/ 	.word	0x000080f0
        /*0640*/ 	.word	0x00000006
        /*0644*/ 	.word	0x00000000
        /*0648*/ 	.short	0x010a
        /*064a*/ 	.byte	0x3f
	.zero		1


	//   ....[90]....
        /*064c*/ 	.word	0x00008140
        /*0650*/ 	.word	0x00000009
        /*0654*/ 	.word	0x00000000
        /*0658*/ 	.short	0x010a
        /*065a*/ 	.byte	0x3f
	.zero		1


	//   ....[91]....
        /*065c*/ 	.word	0x00008190
        /*0660*/ 	.word	0x00000006
        /*0664*/ 	.word	0x00000000
        /*0668*/ 	.short	0x010a
        /*066a*/ 	.byte	0x3f
	.zero		1


	//   ....[92]....
        /*066c*/ 	.word	0x000081e0
        /*0670*/ 	.word	0x00000009
        /*0674*/ 	.word	0x00000000
        /*0678*/ 	.short	0x010a
        /*067a*/ 	.byte	0x3f
	.zero		1


	//   ....[93]....
        /*067c*/ 	.word	0x00008230
        /*0680*/ 	.word	0x00000006
        /*0684*/ 	.word	0x00000000
        /*0688*/ 	.short	0x010a
        /*068a*/ 	.byte	0x3f
	.zero		1


	//   ....[94]....
        /*068c*/ 	.word	0x00008280
        /*0690*/ 	.word	0x00000009
        /*0694*/ 	.word	0x00000000
        /*0698*/ 	.short	0x010a
        /*069a*/ 	.byte	0x3f
	.zero		1


	//   ....[95]....
        /*069c*/ 	.word	0x000082d0
        /*06a0*/ 	.word	0x00000006
        /*06a4*/ 	.word	0x00000000
        /*06a8*/ 	.short	0x010a
        /*06aa*/ 	.byte	0x3f
	.zero		1


	//   ....[96]....
        /*06ac*/ 	.word	0x00008320
        /*06b0*/ 	.word	0x00000009
        /*06b4*/ 	.word	0x00000000
        /*06b8*/ 	.short	0x010a
        /*06ba*/ 	.byte	0x3f
	.zero		1


	//   ....[97]....
        /*06bc*/ 	.word	0x00008370
        /*06c0*/ 	.word	0x00000006
        /*06c4*/ 	.word	0x00000000
        /*06c8*/ 	.short	0x010a
        /*06ca*/ 	.byte	0x3f
	.zero		1


	//----- nvinfo : EIATTR_NUM_MBARRIERS
	.align		4
.L_36:
        /*06cc*/ 	.byte	0x03, 0x38
        /*06ce*/ 	.short	0x002a


	//----- nvinfo : EIATTR_EXIT_INSTR_OFFSETS
	.align		4
        /*06d0*/ 	.byte	0x04, 0x1c
        /*06d2*/ 	.short	(.L_38 - .L_37)


	//   ....[0]....
.L_37:
        /*06d4*/ 	.word	0x000013a0


	//   ....[1]....
        /*06d8*/ 	.word	0x00001400


	//   ....[2]....
        /*06dc*/ 	.word	0x00006070


	//   ....[3]....
        /*06e0*/ 	.word	0x000060a0


	//   ....[4]....
        /*06e4*/ 	.word	0x00007af0


	//----- nvinfo : EIATTR_MAX_THREADS
	.align		4
.L_38:
        /*06e8*/ 	.byte	0x04, 0x05
        /*06ea*/ 	.short	(.L_40 - .L_39)
.L_39:
        /*06ec*/ 	.word	0x00000180
        /*06f0*/ 	.word	0x00000001
        /*06f4*/ 	.word	0x00000001


	//----- nvinfo : EIATTR_CRS_STACK_SIZE
	.align		4
.L_40:
        /*06f8*/ 	.byte	0x04, 0x1e
        /*06fa*/ 	.short	(.L_42 - .L_41)
.L_41:
        /*06fc*/ 	.word	0x00000000


	//----- nvinfo : EIATTR_CBANK_PARAM_SIZE
	.align		4
.L_42:
        /*0700*/ 	.byte	0x03, 0x19
        /*0702*/ 	.short	0x0670


	//----- nvinfo : EIATTR_PARAM_CBANK
	.align		4
        /*0704*/ 	.byte	0x04, 0x0a
        /*0706*/ 	.short	(.L_44 - .L_43)
	.align		4
.L_43:
        /*0708*/ 	.word	index@(.nv.constant0._ZN7cutlass13device_kernelINS_4gemm6kernel13GemmUniversalIN4cute5tupleIJiiiiEEENS1_10collective13CollectiveMmaINS1_49MainloopSm90TmaGmmaRmemAWarpSpecializedMixedInputILi18ENS5_IJNS4_1CILi1EEESB_SB_EEENS1_32KernelTmaWarpSpecializedPingpongEEENS5_IJNSA_ILi64EEESF_SF_EEENS_10bfloat16_tENS5_IJlSB_lEEENS5_IJNS_12float_e4m3_tEEEESI_NS4_8TiledMMAINS4_8MMA_AtomIJNS4_4SM904GMMA27MMA_64x64x16_F32BF16BF16_RSILNSO_5MajorE0ELSQ_0ELNSO_7ScaleInE1ELSR_1EEEEEENS4_6LayoutISC_NS5_IJNSA_ILi0EEESV_SV_EEEEENS5_IJNS4_10UnderscoreESY_SY_EEEEENS4_13SM90_TMA_LOADENS4_14ComposedLayoutINS4_7SwizzleILi3ELi4ELi3EEENS4_18smem_ptr_flag_bitsILi16EEENSU_INS5_IJNSA_ILi8EEESF_EEENS5_IJSF_SB_EEEEEEEvNS4_8identityES11_NS12_INS13_ILi2ELi4ELi3EEENS15_ILi8EEES1A_EENS4_9Copy_AtomIJNS4_39AutoVectorizingCopyWithAssumedAlignmentILi128EEESJ_EEES1C_EENS_8epilogue10collective6detail29Sm90TmaWarpSpecializedAdapterINS1M_15DefaultEpilogueISH_SI_SI_NS1L_6thread17LinearCombinationISH_Li1EffLNS1Q_9ScaleType4KindE0ELNS_15FloatRoundStyleE2ESH_EENS1_15EpilogueDefaultEEEEEvvEEEEvNT_6ParamsE)
        /*070c*/ 	.short	0x0210
        /*070e*/ 	.short	0x0670


	//----- nvinfo : EIATTR_SW_WAR
	.align		4
.L_44:
        /*0710*/ 	.byte	0x04, 0x36
        /*0712*/ 	.short	(.L_46 - .L_45)
.L_45:
        /*0714*/ 	.word	0x00000008
.L_46:


//--------------------- .nv.callgraph             --------------------------
	.section	.nv.callgraph,"",@"SHT_CUDA_CALLGRAPH"
	.align	4
	.sectionentsize	8
	.align		4
        /*0000*/ 	.word	0x00000000
	.align		4
        /*0004*/ 	.word	0xffffffff
	.align		4
        /*0008*/ 	.word	index@(_ZN7cutlass13device_kernelINS_4gemm6kernel13GemmUniversalIN4cute5tupleIJiiiiEEENS1_10collective13CollectiveMmaINS1_49MainloopSm90TmaGmmaRmemAWarpSpecializedMixedInputILi18ENS5_IJNS4_1CILi1EEESB_SB_EEENS1_32KernelTmaWarpSpecializedPingpongEEENS5_IJNSA_ILi64EEESF_SF_EEENS_10bfloat16_tENS5_IJlSB_lEEENS5_IJNS_12float_e4m3_tEEEESI_NS4_8TiledMMAINS4_8MMA_AtomIJNS4_4SM904GMMA27MMA_64x64x16_F32BF16BF16_RSILNSO_5MajorE0ELSQ_0ELNSO_7ScaleInE1ELSR_1EEEEEENS4_6LayoutISC_NS5_IJNSA_ILi0EEESV_SV_EEEEENS5_IJNS4_10UnderscoreESY_SY_EEEEENS4_13SM90_TMA_LOADENS4_14ComposedLayoutINS4_7SwizzleILi3ELi4ELi3EEENS4_18smem_ptr_flag_bitsILi16EEENSU_INS5_IJNSA_ILi8EEESF_EEENS5_IJSF_SB_EEEEEEEvNS4_8identityES11_NS12_INS13_ILi2ELi4ELi3EEENS15_ILi8EEES1A_EENS4_9Copy_AtomIJNS4_39AutoVectorizingCopyWithAssumedAlignmentILi128EEESJ_EEES1C_EENS_8epilogue10collective6detail29Sm90TmaWarpSpecializedAdapterINS1M_15DefaultEpilogueISH_SI_SI_NS1L_6thread17LinearCombinationISH_Li1EffLNS1Q_9ScaleType4KindE0ELNS_15FloatRoundStyleE2ESH_EENS1_15EpilogueDefaultEEEEEvvEEEEvNT_6ParamsE)
	.align		4
        /*000c*/ 	.word	index@(__assertfail)
	.align		4
        /*0010*/ 	.word	0x00000000
	.align		4
        /*0014*/ 	.word	0xfffffffe
	.align		4
        /*0018*/ 	.word	0x00000000
	.align		4
        /*001c*/ 	.word	0xfffffffd
	.align		4
        /*0020*/ 	.word	0x00000000
	.align		4
        /*0024*/ 	.word	0xfffffffc


//--------------------- .nv.constant4             --------------------------
	.section	.nv.constant4,"a",@progbits
	.align	8
	.align		8
.nv.constant4:
        /*0000*/ 	.dword	__assertfail
	.align		8
        /*0008*/ 	.dword	__unnamed_1
	.align		8
        /*0010*/ 	.dword	__unnamed_2
	.align		8
        /*0018*/ 	.dword	_ZN40_INTERNAL_2b4aa192_4_k_cu_96e08980_323924cuda3std3__45__cpo5beginE
	.align		8
        /*0020*/ 	.dword	_ZN40_INTERNAL_2b4aa192_4_k_cu_96e08980_323924cuda3std3__45__cpo3endE
	.align		8
        /*0028*/ 	.dword	_ZN40_INTERNAL_2b4aa192_4_k_cu_96e08980_323924cuda3std3__45__cpo6cbeginE
	.align		8
        /*0030*/ 	.dword	_ZN40_INTERNAL_2b4aa192_4_k_cu_96e08980_323924cuda3std3__45__cpo4cendE
	.align		8
        /*0038*/ 	.dword	_ZN40_INTERNAL_2b4aa192_4_k_cu_96e08980_323924cuda3std3__442_GLOBAL__N__2b4aa192_4_k_cu_96e08980_323926ignoreE
	.align		8
        /*0040*/ 	.dword	_ZN40_INTERNAL_2b4aa192_4_k_cu_96e08980_323924cuda3std3__419piecewise_constructE
	.align		8
        /*0048*/ 	.dword	_ZN40_INTERNAL_2b4aa192_4_k_cu_96e08980_323924cuda3std3__48in_placeE
	.align		8
        /*0050*/ 	.dword	_ZN40_INTERNAL_2b4aa192_4_k_cu_96e08980_323924cuda3std6ranges3__45__cpo4swapE
	.align		8
        /*0058*/ 	.dword	_ZN40_INTERNAL_2b4aa192_4_k_cu_96e08980_323924cuda3std6ranges3__45__cpo9iter_moveE
	.align		8
        /*0060*/ 	.dword	_ZN40_INTERNAL_2b4aa192_4_k_cu_96e08980_323924cute7productE
	.align		8
        /*0068*/ 	.dword	_ZN40_INTERNAL_2b4aa192_4_k_cu_96e08980_323924cute1_E
	.align		8
        /*0070*/ 	.dword	$str$24
	.align		8
        /*0078*/ 	.dword	$str$25


//--------------------- .text._ZN7cutlass13device_kernelINS_4gemm6kernel13GemmUniversalIN4cute5tupleIJiiiiEEENS1_10collective13CollectiveMmaINS1_49MainloopSm90TmaGmmaRmemAWarpSpecializedMixedInputILi18ENS5_IJNS4_1CILi1EEESB_SB_EEENS1_32KernelTmaWarpSpecializedPingpongEEENS5_IJNSA_ILi64EEESF_SF_EEENS_10bfloat16_tENS5_IJlSB_lEEENS5_IJNS_12float_e4m3_tEEEESI_NS4_8TiledMMAINS4_8MMA_AtomIJNS4_4SM904GMMA27MMA_64x64x16_F32BF16BF16_RSILNSO_5MajorE0ELSQ_0ELNSO_7ScaleInE1ELSR_1EEEEEENS4_6LayoutISC_NS5_IJNSA_ILi0EEESV_SV_EEEEENS5_IJNS4_10UnderscoreESY_SY_EEEEENS4_13SM90_TMA_LOADENS4_14ComposedLayoutINS4_7SwizzleILi3ELi4ELi3EEENS4_18smem_ptr_flag_bitsILi16EEENSU_INS5_IJNSA_ILi8EEESF_EEENS5_IJSF_SB_EEEEEEEvNS4_8identityES11_NS12_INS13_ILi2ELi4ELi3EEENS15_ILi8EEES1A_EENS4_9Copy_AtomIJNS4_39AutoVectorizingCopyWithAssumedAlignmentILi128EEESJ_EEES1C_EENS_8epilogue10collective6detail29Sm90TmaWarpSpecializedAdapterINS1M_15DefaultEpilogueISH_SI_SI_NS1L_6thread17LinearCombinationISH_Li1EffLNS1Q_9ScaleType4KindE0ELNS_15FloatRoundStyleE2ESH_EENS1_15EpilogueDefaultEEEEEvvEEEEvNT_6ParamsE --------------------------
	.section	.text._ZN7cutlass13device_kernelINS_4gemm6kernel13GemmUniversalIN4cute5tupleIJiiiiEEENS1_10collective13CollectiveMmaINS1_49MainloopSm90TmaGmmaRmemAWarpSpecializedMixedInputILi18ENS5_IJNS4_1CILi1EEESB_SB_EEENS1_32KernelTmaWarpSpecializedPingpongEEENS5_IJNSA_ILi64EEESF_SF_EEENS_10bfloat16_tENS5_IJlSB_lEEENS5_IJNS_12float_e4m3_tEEEESI_NS4_8TiledMMAINS4_8MMA_AtomIJNS4_4SM904GMMA27MMA_64x64x16_F32BF16BF16_RSILNSO_5MajorE0ELSQ_0ELNSO_7ScaleInE1ELSR_1EEEEEENS4_6LayoutISC_NS5_IJNSA_ILi0EEESV_SV_EEEEENS5_IJNS4_10UnderscoreESY_SY_EEEEENS4_13SM90_TMA_LOADENS4_14ComposedLayoutINS4_7SwizzleILi3ELi4ELi3EEENS4_18smem_ptr_flag_bitsILi16EEENSU_INS5_IJNSA_ILi8EEESF_EEENS5_IJSF_SB_EEEEEEEvNS4_8identityES11_NS12_INS13_ILi2ELi4ELi3EEENS15_ILi8EEES1A_EENS4_9Copy_AtomIJNS4_39AutoVectorizingCopyWithAssumedAlignmentILi128EEESJ_EEES1C_EENS_8epilogue10collective6detail29Sm90TmaWarpSpecializedAdapterINS1M_15DefaultEpilogueISH_SI_SI_NS1L_6thread17LinearCombinationISH_Li1EffLNS1Q_9ScaleType4KindE0ELNS_15FloatRoundStyleE2ESH_EENS1_15EpilogueDefaultEEEEEvvEEEEvNT_6ParamsE,"ax",@progbits
	.align	128
.text._ZN7cutlass13device_kernelINS_4gemm6kernel13GemmUniversalIN4cute5tupleIJiiiiEEENS1_10collective13CollectiveMmaINS1_49MainloopSm90TmaGmmaRmemAWarpSpecializedMixedInputILi18ENS5_IJNS4_1CILi1EEESB_SB_EEENS1_32KernelTmaWarpSpecializedPingpongEEENS5_IJNSA_ILi64EEESF_SF_EEENS_10bfloat16_tENS5_IJlSB_lEEENS5_IJNS_12float_e4m3_tEEEESI_NS4_8TiledMMAINS4_8MMA_AtomIJNS4_4SM904GMMA27MMA_64x64x16_F32BF16BF16_RSILNSO_5MajorE0ELSQ_0ELNSO_7ScaleInE1ELSR_1EEEEEENS4_6LayoutISC_NS5_IJNSA_ILi0EEESV_SV_EEEEENS5_IJNS4_10UnderscoreESY_SY_EEEEENS4_13SM90_TMA_LOADENS4_14ComposedLayoutINS4_7SwizzleILi3ELi4ELi3EEENS4_18smem_ptr_flag_bitsILi16EEENSU_INS5_IJNSA_ILi8EEESF_EEENS5_IJSF_SB_EEEEEEEvNS4_8identityES11_NS12_INS13_ILi2ELi4ELi3EEENS15_ILi8EEES1A_EENS4_9Copy_AtomIJNS4_39AutoVectorizingCopyWithAssumedAlignmentILi128EEESJ_EEES1C_EENS_8epilogue10collective6detail29Sm90TmaWarpSpecializedAdapterINS1M_15DefaultEpilogueISH_SI_SI_NS1L_6thread17LinearCombinationISH_Li1EffLNS1Q_9ScaleType4KindE0ELNS_15FloatRoundStyleE2ESH_EENS1_15EpilogueDefaultEEEEEvvEEEEvNT_6ParamsE:
        .type           _ZN7cutlass13device_kernelINS_4gemm6kernel13GemmUniversalIN4cute5tupleIJiiiiEEENS1_10collective13CollectiveMmaINS1_49MainloopSm90TmaGmmaRmemAWarpSpecializedMixedInputILi18ENS5_IJNS4_1CILi1EEESB_SB_EEENS1_32KernelTmaWarpSpecializedPingpongEEENS5_IJNSA_ILi64EEESF_SF_EEENS_10bfloat16_tENS5_IJlSB_lEEENS5_IJNS_12float_e4m3_tEEEESI_NS4_8TiledMMAINS4_8MMA_AtomIJNS4_4SM904GMMA27MMA_64x64x16_F32BF16BF16_RSILNSO_5MajorE0ELSQ_0ELNSO_7ScaleInE1ELSR_1EEEEEENS4_6LayoutISC_NS5_IJNSA_ILi0EEESV_SV_EEEEENS5_IJNS4_10UnderscoreESY_SY_EEEEENS4_13SM90_TMA_LOADENS4_14ComposedLayoutINS4_7SwizzleILi3ELi4ELi3EEENS4_18smem_ptr_flag_bitsILi16EEENSU_INS5_IJNSA_ILi8EEESF_EEENS5_IJSF_SB_EEEEEEEvNS4_8identityES11_NS12_INS13_ILi2ELi4ELi3EEENS15_ILi8EEES1A_EENS4_9Copy_AtomIJNS4_39AutoVectorizingCopyWithAssumedAlignmentILi128EEESJ_EEES1C_EENS_8epilogue10collective6detail29Sm90TmaWarpSpecializedAdapterINS1M_15DefaultEpilogueISH_SI_SI_NS1L_6thread17LinearCombinationISH_Li1EffLNS1Q_9ScaleType4KindE0ELNS_15FloatRoundStyleE2ESH_EENS1_15EpilogueDefaultEEEEEvvEEEEvNT_6ParamsE,@function
        .size           _ZN7cutlass13device_kernelINS_4gemm6kernel13GemmUniversalIN4cute5tupleIJiiiiEEENS1_10collective13CollectiveMmaINS1_49MainloopSm90TmaGmmaRmemAWarpSpecializedMixedInputILi18ENS5_IJNS4_1CILi1EEESB_SB_EEENS1_32KernelTmaWarpSpecializedPingpongEEENS5_IJNSA_ILi64EEESF_SF_EEENS_10bfloat16_tENS5_IJlSB_lEEENS5_IJNS_12float_e4m3_tEEEESI_NS4_8TiledMMAINS4_8MMA_AtomIJNS4_4SM904GMMA27MMA_64x64x16_F32BF16BF16_RSILNSO_5MajorE0ELSQ_0ELNSO_7ScaleInE1ELSR_1EEEEEENS4_6LayoutISC_NS5_IJNSA_ILi0EEESV_SV_EEEEENS5_IJNS4_10UnderscoreESY_SY_EEEEENS4_13SM90_TMA_LOADENS4_14ComposedLayoutINS4_7SwizzleILi3ELi4ELi3EEENS4_18smem_ptr_flag_bitsILi16EEENSU_INS5_IJNSA_ILi8EEESF_EEENS5_IJSF_SB_EEEEEEEvNS4_8identityES11_NS12_INS13_ILi2ELi4ELi3EEENS15_ILi8EEES1A_EENS4_9Copy_AtomIJNS4_39AutoVectorizingCopyWithAssumedAlignmentILi128EEESJ_EEES1C_EENS_8epilogue10collective6detail29Sm90TmaWarpSpecializedAdapterINS1M_15DefaultEpilogueISH_SI_SI_NS1L_6thread17LinearCombinationISH_Li1EffLNS1Q_9ScaleType4KindE0ELNS_15FloatRoundStyleE2ESH_EENS1_15EpilogueDefaultEEEEEvvEEEEvNT_6ParamsE,(.L_x_178 - _ZN7cutlass13device_kernelINS_4gemm6kernel13GemmUniversalIN4cute5tupleIJiiiiEEENS1_10collective13CollectiveMmaINS1_49MainloopSm90TmaGmmaRmemAWarpSpecializedMixedInputILi18ENS5_IJNS4_1CILi1EEESB_SB_EEENS1_32KernelTmaWarpSpecializedPingpongEEENS5_IJNSA_ILi64EEESF_SF_EEENS_10bfloat16_tENS5_IJlSB_lEEENS5_IJNS_12float_e4m3_tEEEESI_NS4_8TiledMMAINS4_8MMA_AtomIJNS4_4SM904GMMA27MMA_64x64x16_F32BF16BF16_RSILNSO_5MajorE0ELSQ_0ELNSO_7ScaleInE1ELSR_1EEEEEENS4_6LayoutISC_NS5_IJNSA_ILi0EEESV_SV_EEEEENS5_IJNS4_10UnderscoreESY_SY_EEEEENS4_13SM90_TMA_LOADENS4_14ComposedLayoutINS4_7SwizzleILi3ELi4ELi3EEENS4_18smem_ptr_flag_bitsILi16EEENSU_INS5_IJNSA_ILi8EEESF_EEENS5_IJSF_SB_EEEEEEEvNS4_8identityES11_NS12_INS13_ILi2ELi4ELi3EEENS15_ILi8EEES1A_EENS4_9Copy_AtomIJNS4_39AutoVectorizingCopyWithAssumedAlignmentILi128EEESJ_EEES1C_EENS_8epilogue10collective6detail29Sm90TmaWarpSpecializedAdapterINS1M_15DefaultEpilogueISH_SI_SI_NS1L_6thread17LinearCombinationISH_Li1EffLNS1Q_9ScaleType4KindE0ELNS_15FloatRoundStyleE2ESH_EENS1_15EpilogueDefaultEEEEEvvEEEEvNT_6ParamsE)
        .other          _ZN7cutlass13device_kernelINS_4gemm6kernel13GemmUniversalIN4cute5tupleIJiiiiEEENS1_10collective13CollectiveMmaINS1_49MainloopSm90TmaGmmaRmemAWarpSpecializedMixedInputILi18ENS5_IJNS4_1CILi1EEESB_SB_EEENS1_32KernelTmaWarpSpecializedPingpongEEENS5_IJNSA_ILi64EEESF_SF_EEENS_10bfloat16_tENS5_IJlSB_lEEENS5_IJNS_12float_e4m3_tEEEESI_NS4_8TiledMMAINS4_8MMA_AtomIJNS4_4SM904GMMA27MMA_64x64x16_F32BF16BF16_RSILNSO_5MajorE0ELSQ_0ELNSO_7ScaleInE1ELSR_1EEEEEENS4_6LayoutISC_NS5_IJNSA_ILi0EEESV_SV_EEEEENS5_IJNS4_10UnderscoreESY_SY_EEEEENS4_13SM90_TMA_LOADENS4_14ComposedLayoutINS4_7SwizzleILi3ELi4ELi3EEENS4_18smem_ptr_flag_bitsILi16EEENSU_INS5_IJNSA_ILi8EEESF_EEENS5_IJSF_SB_EEEEEEEvNS4_8identityES11_NS12_INS13_ILi2ELi4ELi3EEENS15_ILi8EEES1A_EENS4_9Copy_AtomIJNS4_39AutoVectorizingCopyWithAssumedAlignmentILi128EEESJ_EEES1C_EENS_8epilogue10collective6detail29Sm90TmaWarpSpecializedAdapterINS1M_15DefaultEpilogueISH_SI_SI_NS1L_6thread17LinearCombinationISH_Li1EffLNS1Q_9ScaleType4KindE0ELNS_15FloatRoundStyleE2ESH_EENS1_15EpilogueDefaultEEEEEvvEEEEvNT_6ParamsE,@"STO_CUDA_ENTRY STV_DEFAULT"
_ZN7cutlass13device_kernelINS_4gemm6kernel13GemmUniversalIN4cute5tupleIJiiiiEEENS1_10collective13CollectiveMmaINS1_49MainloopSm90TmaGmmaRmemAWarpSpecializedMixedInputILi18ENS5_IJNS4_1CILi1EEESB_SB_EEENS1_32KernelTmaWarpSpecializedPingpongEEENS5_IJNSA_ILi64EEESF_SF_EEENS_10bfloat16_tENS5_IJlSB_lEEENS5_IJNS_12float_e4m3_tEEEESI_NS4_8TiledMMAINS4_8MMA_AtomIJNS4_4SM904GMMA27MMA_64x64x16_F32BF16BF16_RSILNSO_5MajorE0ELSQ_0ELNSO_7ScaleInE1ELSR_1EEEEEENS4_6LayoutISC_NS5_IJNSA_ILi0EEESV_SV_EEEEENS5_IJNS4_10UnderscoreESY_SY_EEEEENS4_13SM90_TMA_LOADENS4_14ComposedLayoutINS4_7SwizzleILi3ELi4ELi3EEENS4_18smem_ptr_flag_bitsILi16EEENSU_INS5_IJNSA_ILi8EEESF_EEENS5_IJSF_SB_EEEEEEEvNS4_8identityES11_NS12_INS13_ILi2ELi4ELi3EEENS15_ILi8EEES1A_EENS4_9Copy_AtomIJNS4_39AutoVectorizingCopyWithAssumedAlignmentILi128EEESJ_EEES1C_EENS_8epilogue10collective6detail29Sm90TmaWarpSpecializedAdapterINS1M_15DefaultEpilogueISH_SI_SI_NS1L_6thread17LinearCombinationISH_Li1EffLNS1Q_9ScaleType4KindE0ELNS_15FloatRoundStyleE2ESH_EENS1_15EpilogueDefaultEEEEEvvEEEEvNT_6ParamsE:
[----:B------:R-:W0:Y:S01]  /*0000*/  LDC R1, c[0x0][0x28] ;  /* 0x00000a00ff017b82 */ /* 0x000e220000000800 */
[----:B------:R-:W1:Y:S01]  /*0010*/  S2R R0, SR_TID.X ;  /* 0x0000000000007919 */ /* 0x000e620000002100 */
[----:B------:R-:W-:Y:S01]  /*0020*/  ELECT P0, URZ, PT ;  /* 0x00000000003f782f */ /* 0x000fe20003800000 */
[----:B------:R-:W-:Y:S01]  /*0030*/  BSSY B0, `(.L_x_0) ;  /* 0x0000014000007945 */ /* 0x000fe20003800000 */
[----:B-1----:R-:W-:-:S05]  /*0040*/  SHF.R.U32.HI R2, RZ, 0x5, R0 ;  /* 0x00000005ff027819 */ /* 0x002fca0000011600 */
[----:B------:R-:W1:Y:S02]  /*0050*/  SHFL.IDX PT, R3, R2, RZ, 0x1f ;  /* 0x00001fff02037589 */ /* 0x000e6400000e0000 */
[----:B-1----:R-:W-:Y:S02]  /*0060*/  R2UR UR4, R3 ;  /* 0x00000000030472ca */ /* 0x002fe400000e0000 */
[----:B------:R-:W-:-:S05]  /*0070*/  SHF.R.U32.HI R3, RZ, 0x7, R0 ;  /* 0x00000007ff037819 */ /* 0x000fca0000011600 */
[----:B------:R1:W2:Y:S06]  /*0080*/  SHFL.IDX PT, R4, R3, RZ, 0x1f ;  /* 0x00001fff03047589 */ /* 0x0002ac00000e0000 */
[----:B------:R-:W-:Y:S02]  /*0090*/  USHF.R.S32.HI UR5, URZ, 0x1f, UR4 ;  /* 0x0000001f3f057899 */ /* 0x000fe40008011404 */
[----:B------:R-:W-:Y:S02]  /*00a0*/  ISETP.NE.OR P0, PT, RZ, UR4, !P0 ;  /* 0x00000004ff007c0c */ /* 0x000fe4000c705670 */
[----:B------:R-:W-:-:S04]  /*00b0*/  ULEA.HI UR5, UR5, UR4, URZ, 0x2 ;  /* 0x0000000405057291 */ /* 0x000fc8000f8f103f */
[----:B------:R-:W-:-:S04]  /*00c0*/  ULOP3.LUT UR5, UR5, 0xfffffffc, URZ, 0xc0, !UPT ;  /* 0xfffffffc05057892 */ /* 0x000fc8000f8ec03f */
[----:B------:R-:W-:-:S03]  /*00d0*/  UIADD3 UR4, UR4, -UR5, URZ ;  /* 0x8000000504047290 */ /* 0x000fc6000fffe03f */
[----:B01----:R-:W-:Y:S09]  /*00e0*/  @P0 BRA `(.L_x_1) ;  /* 0x0000000000200947 */ /* 0x003ff20003800000 */
[----:B------:R-:W-:Y:S02]  /*00f0*/  ULDC.64 UR6, c[0x0][0x198] ;  /* 0x0000660000067ab9 */ /* 0x000fe40000000a00 */
[----:B------:R-:W-:Y:S02]  /*0100*/  UIADD3 UR8, UP0, UR6, 0xf0, URZ ;  /* 0x000000f006087890 */ /* 0x000fe4000ff1e03f */
[----:B------:R-:W-:Y:S02]  /*0110*/  UIADD3 UR6, UP1, UR6, 0x1f0, URZ ;  /* 0x000001f006067890 */ /* 0x000fe4000ff3e03f */
[----:B------:R-:W-:Y:S02]  /*0120*/  UIADD3.X UR9, URZ, UR7, URZ, UP0, !UPT ;  /* 0x000000073f097290 */ /* 0x000fe400087fe43f */
[----:B------:R-:W-:-:S07]  /*0130*/  UIADD3.X UR7, URZ, UR7, URZ, UP1, !UPT ;  /* 0x000000073f077290 */ /* 0x000fce0008ffe43f */
[----:B------:R0:W-:Y:S02]  /*0140*/  UTMACCTL.PF [UR8] ;  /* 0x00000000080079b9 */ /* 0x0001e40008040000 */
[----:B------:R0:W-:Y:S02]  /*0150*/  UTMACCTL.PF [UR6] ;  /* 0x00000000060079b9 */ /* 0x0001e40008040000 */
[----:B0-----:R-:W-:Y:S01]  /*0160*/  NOP ;  /* 0x0000000000007918 */ /* 0x001fe20000000000 */
.L_x_1:
[----:B------:R-:W-:Y:S05]  /*0170*/  BSYNC B0 ;  /* 0x0000000000007941 */ /* 0x000fea0003800000 */
.L_x_0:
[----:B------:R-:W0:Y:S01]  /*0180*/  SHFL.IDX PT, R5, R2, RZ, 0x1f ;  /* 0x00001fff02057589 */ /* 0x000e2200000e0000 */
[----:B--2---:R-:W-:Y:S01]  /*0190*/  R2UR UR13, R4 ;  /* 0x00000000040d72ca */ /* 0x004fe200000e0000 */
[----:B------:R-:W-:-:S04]  /*01a0*/  UISETP.NE.AND UP0, UPT, UR4, 0x3, UPT ;  /* 0x000000030400788c */ /* 0x000fc8000bf05270 */
[----:B------:R-:W-:-:S08]  /*01b0*/  UISETP.EQ.OR UP0, UPT, UR4, URZ, !UP0 ;  /* 0x0000003f0400728c */ /* 0x000fd0000c702670 */
[----:B------:R-:W-:Y:S02]  /*01c0*/  UIADD3 UR12, UR13, -0x1, URZ ;  /* 0xffffffff0d0c7890 */ /* 0x000fe4000fffe03f */
[----:B------:R-:W-:Y:S02]  /*01d0*/  UISETP.EQ.AND UP0, UPT, UR13, URZ, UP0 ;  /* 0x0000003f0d00728c */ /* 0x000fe40008702270 */
[----:B------:R-:W-:Y:S02]  /*01e0*/  UISETP.GE.U32.AND UP1, UPT, UR12, 0x2, UPT ;  /* 0x000000020c00788c */ /* 0x000fe4000bf26070 */
[----:B------:R-:W-:Y:S01]  /*01f0*/  USEL UR38, URZ, 0x1, !UP0 ;  /* 0x000000013f267887 */ /* 0x000fe2000c000000 */
[----:B0-----:R-:W-:-:S03]  /*0200*/  ISETP.NE.AND P0, PT, R5, RZ, PT ;  /* 0x000000ff0500720c */ /* 0x001fc60003f05270 */
[----:B------:R-:W-:-:S10]  /*0210*/  USEL UR38, UR38, 0x2, UP1 ;  /* 0x0000000226267887 */ /* 0x000fd40008800000 */
[----:B------:R-:W-:Y:S05]  /*0220*/  @P0 BRA `(.L_x_2) ;  /* 0x0000000000d40947 */ /* 0x000fea0003800000 */
[----:B------:R-:W-:Y:S01]  /*0230*/  ELECT P0, URZ, PT ;  /* 0x00000000003f782f */ /* 0x000fe20003800000 */
[----:B------:R-:W-:-:S12]  /*0240*/  BSSY B0, `(.L_x_2) ;  /* 0x0000033000007945 */ /* 0x000fd80003800000 */
[----:B------:R-:W-:Y:S05]  /*0250*/  @!P0 BRA `(.L_x_3) ;  /* 0x0000000000c48947 */ /* 0x000fea0003800000 */
[----:B------:R-:W0:Y:S01]  /*0260*/  S2UR UR6, SR_CgaCtaId ;  /* 0x00000000000679c3 */ /* 0x000e220000008800 */
[----:B------:R-:W-:Y:S01]  /*0270*/  UMOV UR5, 0x400 ;  /* 0x0000040000057882 */ /* 0x000fe20000000000 */
[----:B------:R-:W-:Y:S01]  /*0280*/  UMOV UR7, 0x1 ;  /* 0x0000000100077882 */ /* 0x000fe20000000000 */
[----:B------:R-:W-:Y:S02]  /*0290*/  UMOV UR8, 0x80 ;  /* 0x0000008000087882 */ /* 0x000fe40000000000 */
[----:B------:R-:W-:-:S04]  /*02a0*/  UIADD3 UR8, -UR8, 0x100000, URZ ;  /* 0x0010000008087890 */ /* 0x000fc8000fffe13f */
[----:B------:R-:W-:Y:S02]  /*02b0*/  USHF.L.U32 UR9, UR8, 0xb, URZ ;  /* 0x0000000b08097899 */ /* 0x000fe4000800063f */
[----:B------:R-:W-:Y:S02]  /*02c0*/  USHF.L.U32 UR8, UR8, 0x1, URZ ;  /* 0x0000000108087899 */ /* 0x000fe4000800063f */
[----:B0-----:R-:W-:Y:S02]  /*02d0*/  ULEA UR5, UR6, UR5, 0x18 ;  /* 0x0000000506057291 */ /* 0x001fe4000f8ec03f */
[----:B------:R-:W-:-:S04]  /*02e0*/  UIADD3 UR6, -UR7, 0x100000, URZ ;  /* 0x0010000007067890 */ /* 0x000fc8000fffe13f */
[----:B------:R-:W-:Y:S02]  /*02f0*/  USHF.L.U32 UR7, UR6, 0xb, URZ ;  /* 0x0000000b06077899 */ /* 0x000fe4000800063f */
[----:B------:R-:W-:Y:S01]  /*0300*/  USHF.L.U32 UR6, UR6, 0x1, URZ ;  /* 0x0000000106067899 */ /* 0x000fe2000800063f */
[----:B------:R-:W0:Y:S11]  /*0310*/  FENCE.VIEW.ASYNC.S ;  /* 0x00000000000073c6 */ /* 0x000e360000000000 */
[----:B0-----:R0:W1:Y:S01]  /*0320*/  SYNCS.EXCH.64 URZ, [UR5], UR6 ;  /* 0x00000006053f75b2 */ /* 0x0010620008000100 */
[----:B------:R0:W2:Y:S01]  /*0330*/  SYNCS.EXCH.64 URZ, [UR5+0x90], UR8 ;  /* 0x00009008053f75b2 */ /* 0x0000a20008000100 */
[----:B------:R0:W3:Y:S01]  /*0340*/  SYNCS.EXCH.64 URZ, [UR5+0x8], UR6 ;  /* 0x00000806053f75b2 */ /* 0x0000e20008000100 */
[----:B------:R0:W4:Y:S01]  /*0350*/  SYNCS.EXCH.64 URZ, [UR5+0x98], UR8 ;  /* 0x00009808053f75b2 */ /* 0x0001220008000100 */
[----:B------:R0:W0:Y:S01]  /*0360*/  SYNCS.EXCH.64 URZ, [UR5+0x10], UR6 ;  /* 0x00001006053f75b2 */ /* 0x0000220008000100 */
        /* <DEDUP_REMOVED lines=31> */
[----:B-1234-:R-:W-:Y:S01]  /*0560*/  NOP ;  /* 0x0000000000007918 */ /* 0x01efe20000000000 */
.L_x_3:
[----:B0-----:R-:W-:Y:S05]  /*0570*/  BSYNC B0 ;  /* 0x0000000000007941 */ /* 0x001fea0003800000 */
.L_x_2:
[----:B------:R-:W0:Y:S01]  /*0580*/  SHFL.IDX PT, R5, R2, RZ, 0x1f ;  /* 0x00001fff02057589 */ /* 0x000e2200000e0000 */
[----:B------:R-:W-:Y:S01]  /*0590*/  ELECT P0, URZ, PT ;  /* 0x00000000003f782f */ /* 0x000fe20003800000 */
[----:B------:R-:W-:Y:S01]  /*05a0*/  NOP ;  /* 0x0000000000007918 */ /* 0x000fe20000000000 */
[----:B------:R-:W-:Y:S01]  /*05b0*/  ELECT P1, URZ, PT ;  /* 0x00000000003f782f */ /* 0x000fe20003820000 */
[----:B------:R-:W1:Y:S01]  /*05c0*/  SHFL.IDX PT, R4, R2, RZ, 0x1f ;  /* 0x00001fff02047589 */ /* 0x000e6200000e0000 */
[----:B------:R-:W-:Y:S01]  /*05d0*/  UMOV UR6, 0x20 ;  /* 0x0000002000067882 */ /* 0x000fe20000000000 */
[----:B------:R-:W-:Y:S01]  /*05e0*/  UMOV UR9, 0x80 ;  /* 0x0000008000097882 */ /* 0x000fe20000000000 */
[----:B------:R-:W-:Y:S01]  /*05f0*/  NOP ;  /* 0x0000000000007918 */ /* 0x000fe20000000000 */
[----:B------:R2:W3:Y:S01]  /*0600*/  SHFL.IDX PT, R2, R3, RZ, 0x1f ;  /* 0x00001fff03027589 */ /* 0x0004e200000e0000 */
[----:B------:R-:W-:Y:S01]  /*0610*/  ULDC.64 UR52, c[0x0][0x208] ;  /* 0x0000820000347ab9 */ /* 0x000fe20000000a00 */
[----:B--2---:R-:W-:-:S04]  /*0620*/  SHF.R.S32.HI R3, RZ, 0x1f, R0 ;  /* 0x0000001fff037819 */ /* 0x004fc80000011400 */
[----:B------:R-:W-:Y:S02]  /*0630*/  LEA.HI R3, R3, R0, RZ, 0x7 ;  /* 0x0000000003037211 */ /* 0x000fe400078f38ff */
[----:B0-----:R-:W-:Y:S02]  /*0640*/  ISETP.NE.OR P0, PT, R5, RZ, !P0 ;  /* 0x000000ff0500720c */ /* 0x001fe40004705670 */
[----:B------:R-:W-:Y:S02]  /*0650*/  LOP3.LUT R3, R3, 0xffffff80, RZ, 0xc0, !PT ;  /* 0xffffff8003037812 */ /* 0x000fe400078ec0ff */
[----:B-1----:R-:W-:-:S03]  /*0660*/  ISETP.NE.OR P1, PT, R4, RZ, !P1 ;  /* 0x000000ff0400720c */ /* 0x002fc60004f25670 */
[----:B------:R-:W-:Y:S01]  /*0670*/  IMAD.IADD R23, R0, 0x1, -R3 ;  /* 0x0000000100177824 */ /* 0x000fe200078e0a03 */
[----:B---3--:R-:W-:-:S05]  /*0680*/  R2UR UR46, R2 ;  /* 0x00000000022e72ca */ /* 0x008fca00000e0000 */
[----:B------:R-:W-:-:S04]  /*0690*/  VOTEU.ALL UP0, P0 ;  /* 0x00000000003f7886 */ /* 0x000fc80000000000 */
[----:B------:R-:W-:Y:S01]  /*06a0*/  VOTEU.ALL UP1, P1 ;  /* 0x00000000003f7886 */ /* 0x000fe20000820000 */
[----:B------:R-:W0:Y:S01]  /*06b0*/  @!UP0 S2UR UR8, SR_CgaCtaId ;  /* 0x00000000000889c3 */ /* 0x000e220000008800 */
[----:B------:R-:W-:Y:S01]  /*06c0*/  @!UP0 UMOV UR5, 0x400 ;  /* 0x0000040000058882 */ /* 0x000fe20000000000 */
[----:B------:R-:W-:-:S04]  /*06d0*/  @!UP0 UIADD3 UR6, -UR6, 0x100000, URZ ;  /* 0x0010000006068890 */ /* 0x000fc8000fffe13f */
[----:B------:R-:W-:Y:S02]  /*06e0*/  @!UP0 USHF.L.U32 UR7, UR6, 0xb, URZ ;  /* 0x0000000b06078899 */ /* 0x000fe4000800063f */
[----:B------:R-:W-:Y:S01]  /*06f0*/  @!UP0 USHF.L.U32 UR6, UR6, 0x1, URZ ;  /* 0x0000000106068899 */ /* 0x000fe2000800063f */
[----:B------:R-:W-:Y:S01]  /*0700*/  @!UP1 UMOV UR10, 0x400 ;  /* 0x00000400000a9882 */ /* 0x000fe20000000000 */
[----:B------:R-:W-:Y:S01]  /*0710*/  VOTEU.ALL UP2, P1 ;  /* 0x00000000003f7886 */ /* 0x000fe20000840000 */
[----:B------:R-:W-:Y:S01]  /*0720*/  VOTEU.ALL UP3, P1 ;  /* 0x00000000003f7886 */ /* 0x000fe20000860000 */
[----:B------:R-:W-:Y:S01]  /*0730*/  VOTEU.ALL UP4, P1 ;  /* 0x00000000003f7886 */ /* 0x000fe20000880000 */
[----:B------:R-:W1:Y:S01]  /*0740*/  @!UP1 S2UR UR11, SR_CgaCtaId ;  /* 0x00000000000b99c3 */ /* 0x000e620000008800 */
[----:B------:R-:W-:Y:S01]  /*0750*/  VOTEU.ALL UP5, P1 ;  /* 0x00000000003f7886 */ /* 0x000fe200008a0000 */
[----:B------:R-:W-:Y:S01]  /*0760*/  ISETP.NE.AND P1, PT, RZ, UR13, PT ;  /* 0x0000000dff007c0c */ /* 0x000fe2000bf25270 */
[----:B0-----:R-:W-:-:S02]  /*0770*/  @!UP0 ULEA UR5, UR8, UR5, 0x18 ;  /* 0x0000000508058291 */ /* 0x001fc4000f8ec03f */
[----:B------:R-:W-:-:S04]  /*0780*/  @!UP1 UIADD3 UR8, -UR9, 0x100000, URZ ;  /* 0x0010000009089890 */ /* 0x000fc8000fffe13f */
[----:B------:R-:W-:Y:S02]  /*0790*/  @!UP1 USHF.L.U32 UR9, UR8, 0xb, URZ ;  /* 0x0000000b08099899 */ /* 0x000fe4000800063f */
[----:B------:R-:W-:Y:S01]  /*07a0*/  @!UP1 USHF.L.U32 UR8, UR8, 0x1, URZ ;  /* 0x0000000108089899 */ /* 0x000fe2000800063f */
[----:B------:R-:W-:Y:S01]  /*07b0*/  VOTEU.ALL UP0, P0 ;  /* 0x00000000003f7886 */ /* 0x000fe20000000000 */
[----:B-1----:R-:W-:Y:S01]  /*07c0*/  @!UP1 ULEA UR10, UR11, UR10, 0x18 ;  /* 0x0000000a0b0a9291 */ /* 0x002fe2000f8ec03f */
[----:B------:R-:W-:Y:S01]  /*07d0*/  VOTEU.ALL UP1, P0 ;  /* 0x00000000003f7886 */ /* 0x000fe20000020000 */
[----:B------:R-:W0:Y:S02]  /*07e0*/  FENCE.VIEW.ASYNC.S ;  /* 0x00000000000073c6 */ /* 0x000e240000000000 */
[----:B0-----:R-:W0:Y:S02]  /*07f0*/  @!UP0 SYNCS.EXCH.64 URZ, [UR5+0x150], UR6 ;  /* 0x00015006053f85b2 */ /* 0x001e240008000100 */
[----:B------:R1:W0:Y:S01]  /*0800*/  @!UP1 SYNCS.EXCH.64 URZ, [UR5+0x158], UR6 ;  /* 0x00015806053f95b2 */ /* 0x0002220008000100 */
[----:B------:R-:W-:Y:S01]  /*0810*/  NOP ;  /* 0x0000000000007918 */ /* 0x000fe20000000000 */
[----:B-1----:R-:W-:-:S02]  /*0820*/  ULDC.64 UR6, c[0x0][0x798] ;  /* 0x0001e60000067ab9 */ /* 0x002fc40000000a00 */
[----:B------:R-:W-:Y:S02]  /*0830*/  ISETP.NE.U32.AND P0, PT, RZ, UR6, PT ;  /* 0x00000006ff007c0c */ /* 0x000fe4000bf05070 */
[----:B------:R1:W0:Y:S02]  /*0840*/  @!UP2 SYNCS.EXCH.64 URZ, [UR10+0x130], UR8 ;  /* 0x000130080a3fa5b2 */ /* 0x0002240008000100 */
[----:B------:R-:W-:Y:S01]  /*0850*/  ISETP.NE.AND.EX P0, PT, RZ, UR7, PT, P0 ;  /* 0x00000007ff007c0c */ /* 0x000fe2000bf05300 */
[----:B------:R1:W0:Y:S01]  /*0860*/  @!UP3 SYNCS.EXCH.64 URZ, [UR10+0x138], UR8 ;  /* 0x000138080a3fb5b2 */ /* 0x0002220008000100 */
[----:B------:R1:W0:Y:S01]  /*0870*/  @!UP4 SYNCS.EXCH.64 URZ, [UR10+0x140], UR8 ;  /* 0x000140080a3fc5b2 */ /* 0x0002220008000100 */
[----:B------:R1:W0:Y:S01]  /*0880*/  @!UP5 SYNCS.EXCH.64 URZ, [UR10+0x148], UR8 ;  /* 0x000148080a3fd5b2 */ /* 0x0002220008000100 */
[----:B------:R-:W-:Y:S01]  /*0890*/  NOP ;  /* 0x0000000000007918 */ /* 0x000fe20000000000 */
[----:B0-----:R-:W-:Y:S08]  /*08a0*/  BAR.SYNC.DEFER_BLOCKING 0x0 ;  /* 0x0000000000007b1d */ /* 0x001ff00000010000 */
[----:B-1----:R-:W-:Y:S05]  /*08b0*/  @!P0 BRA `(.L_x_4) ;  /* 0x00000000001c8947 */ /* 0x002fea0003800000 */
[----:B------:R-:W0:Y:S02]  /*08c0*/  LDC.64 R2, c[0x0][0x798] ;  /* 0x0001e600ff027b82 */ /* 0x000e240000000a00 */
[----:B0-----:R-:W2:Y:S02]  /*08d0*/  LDG.E.64 R2, desc[UR52][R2.64] ;  /* 0x0000003402027981 */ /* 0x001ea4000c1e1b00 */
[----:B--2---:R-:W-:-:S04]  /*08e0*/  ISETP.NE.U32.AND P0, PT, R2, RZ, PT ;  /* 0x000000ff0200720c */ /* 0x004fc80003f05070 */
[----:B------:R-:W-:-:S13]  /*08f0*/  ISETP.NE.AND.EX P0, PT, R3, RZ, PT, P0 ;  /* 0x000000ff0300720c */ /* 0x000fda0003f05300 */
[----:B------:R-:W-:Y:S05]  /*0900*/  @!P0 BRA `(.L_x_4) ;  /* 0x0000000000088947 */ /* 0x000fea0003800000 */
[----:B------:R1:W5:Y:S01]  /*0910*/  LD.E R56, desc[UR52][R2.64] ;  /* 0x0000003402387980 */ /* 0x000362000c101900 */
[----:B------:R-:W-:Y:S05]  /*0920*/  BRA `(.L_x_5) ;  /* 0x0000000000247947 */ /* 0x000fea0003800000 */
.L_x_4:
[----:B------:R-:W-:Y:S02]  /*0930*/  ULDC.64 UR6, c[0x0][0x788] ;  /* 0x0001e20000067ab9 */ /* 0x000fe40000000a00 */
[----:B------:R-:W-:-:S04]  /*0940*/  ISETP.NE.U32.AND P0, PT, RZ, UR6, PT ;  /* 0x00000006ff007c0c */ /* 0x000fc8000bf05070 */
[----:B------:R-:W-:-:S13]  /*0950*/  ISETP.NE.AND.EX P0, PT, RZ, UR7, PT, P0 ;  /* 0x00000007ff007c0c */ /* 0x000fda000bf05300 */
[----:B------:R-:W-:Y:S05]  /*0960*/  @!P0 BRA `(.L_x_6) ;  /* 0x00000000000c8947 */ /* 0x000fea0003800000 */
[----:B------:R-:W0:Y:S02]  /*0970*/  LDC.64 R56, c[0x0][0x788] ;  /* 0x0001e200ff387b82 */ /* 0x000e240000000a00 */
[----:B0-----:R0:W5:Y:S01]  /*0980*/  LDG.E R56, desc[UR52][R56.64] ;  /* 0x0000003438387981 */ /* 0x001162000c1e1900 */
[----:B------:R-:W-:Y:S05]  /*0990*/  BRA `(.L_x_5) ;  /* 0x0000000000087947 */ /* 0x000fea0003800000 */
.L_x_6:
[----:B------:R-:W-:Y:S02]  /*09a0*/  ULDC UR5, c[0x0][0x780] ;  /* 0x0001e00000057ab9 */ /* 0x000fe40000000800 */
[----:B------:R-:W-:-:S07]  /*09b0*/  IMAD.U32 R56, RZ, RZ, UR5 ;  /* 0x00000005ff387e24 */ /* 0x000fce000f8e00ff */
.L_x_5:
[----:B------:R-:W-:Y:S02]  /*09c0*/  ULDC.64 UR6, c[0x0][0x7a0] ;  /* 0x0001e80000067ab9 */ /* 0x000fe40000000a00 */
[----:B------:R-:W-:-:S04]  /*09d0*/  ISETP.NE.U32.AND P0, PT, RZ, UR6, PT ;  /* 0x00000006ff007c0c */ /* 0x000fc8000bf05070 */
[----:B------:R-:W-:-:S13]  /*09e0*/  ISETP.NE.AND.EX P0, PT, RZ, UR7, PT, P0 ;  /* 0x00000007ff007c0c */ /* 0x000fda000bf05300 */
[----:B------:R-:W-:Y:S05]  /*09f0*/  @!P0 BRA `(.L_x_7) ;  /* 0x00000000001c8947 */ /* 0x000fea0003800000 */
[----:B-1----:R-:W1:Y:S02]  /*0a00*/  LDC.64 R2, c[0x0][0x7a0] ;  /* 0x0001e800ff027b82 */ /* 0x002e640000000a00 */
[----:B-1----:R-:W2:Y:S02]  /*0a10*/  LDG.E.64 R2, desc[UR52][R2.64] ;  /* 0x0000003402027981 */ /* 0x002ea4000c1e1b00 */
[----:B--2---:R-:W-:-:S04]  /*0a20*/  ISETP.NE.U32.AND P0, PT, R2, RZ, PT ;  /* 0x000000ff0200720c */ /* 0x004fc80003f05070 */
[----:B------:R-:W-:-:S13]  /*0a30*/  ISETP.NE.AND.EX P0, PT, R3, RZ, PT, P0 ;  /* 0x000000ff0300720c */ /* 0x000fda0003f05300 */
[----:B------:R-:W-:Y:S05]  /*0a40*/  @!P0 BRA `(.L_x_7) ;  /* 0x0000000000088947 */ /* 0x000fea0003800000 */
[----:B0-----:R2:W5:Y:S01]  /*0a50*/  LD.E R57, desc[UR52][R2.64] ;  /* 0x0000003402397980 */ /* 0x001562000c101900 */
[----:B------:R-:W-:Y:S05]  /*0a60*/  BRA `(.L_x_8) ;  /* 0x0000000000247947 */ /* 0x000fea0003800000 */
.L_x_7:
[----:B------:R-:W-:Y:S02]  /*0a70*/  ULDC.64 UR6, c[0x0][0x790] ;  /* 0x0001e40000067ab9 */ /* 0x000fe40000000a00 */
[----:B------:R-:W-:-:S04]  /*0a80*/  ISETP.NE.U32.AND P0, PT, RZ, UR6, PT ;  /* 0x00000006ff007c0c */ /* 0x000fc8000bf05070 */
[----:B------:R-:W-:-:S13]  /*0a90*/  ISETP.NE.AND.EX P0, PT, RZ, UR7, PT, P0 ;  /* 0x00000007ff007c0c */ /* 0x000fda000bf05300 */
[----:B------:R-:W-:Y:S05]  /*0aa0*/  @!P0 BRA `(.L_x_9) ;  /* 0x00000000000c8947 */ /* 0x000fea0003800000 */
[----:B-1----:R-:W0:Y:S02]  /*0ab0*/  LDC.64 R2, c[0x0][0x790] ;  /* 0x0001e400ff027b82 */ /* 0x002e240000000a00 */
[----:B0-----:R0:W5:Y:S01]  /*0ac0*/  LDG.E R57, desc[UR52][R2.64] ;  /* 0x0000003402397981 */ /* 0x001162000c1e1900 */
[----:B------:R-:W-:Y:S05]  /*0ad0*/  BRA `(.L_x_8) ;  /* 0x0000000000087947 */ /* 0x000fea0003800000 */
.L_x_9:
[----:B------:R-:W-:Y:S02]  /*0ae0*/  ULDC UR5, c[0x0][0x784] ;  /* 0x0001e10000057ab9 */ /* 0x000fe40000000800 */
[----:B0-----:R-:W-:-:S07]  /*0af0*/  IMAD.U32 R57, RZ, RZ, UR5 ;  /* 0x00000005ff397e24 */ /* 0x001fce000f8e00ff */
.L_x_8:
[----:B012---:R-:W0:Y:S01]  /*0b00*/  LDC R2, c[0x0][0x85c] ;  /* 0x00021700ff027b82 */ /* 0x007e220000000800 */
[----:B------:R-:W1:Y:S01]  /*0b10*/  S2R R12, SR_CTAID.Y ;  /* 0x00000000000c7919 */ /* 0x000e620000002600 */
[----:B------:R-:W-:Y:S01]  /*0b20*/  UISETP.NE.AND UP0, UPT, UR13, 0x2, UPT ;  /* 0x000000020d00788c */ /* 0x000fe2000bf05270 */
[----:B------:R-:W-:Y:S01]  /*0b30*/  IMAD.MOV.U32 R5, RZ, RZ, RZ ;  /* 0x000000ffff057224 */ /* 0x000fe200078e00ff */
[----:B------:R-:W-:Y:S01]  /*0b40*/  ULDC UR5, c[0x0][0x28c] ;  /* 0x0000a30000057ab9 */ /* 0x000fe20000000800 */
[----:B------:R-:W2:Y:S01]  /*0b50*/  S2R R4, SR_CTAID.X ;  /* 0x0000000000047919 */ /* 0x000ea20000002500 */
[----:B------:R-:W-:Y:S02]  /*0b60*/  UIADD3 UR5, UR5, 0x3f, URZ ;  /* 0x0000003f05057890 */ /* 0x000fe4000fffe03f */
[----:B------:R-:W-:Y:S01]  /*0b70*/  PLOP3.LUT P0, PT, PT, PT, UP0, 0x80, 0x0 ;  /* 0x000000000000781c */ /* 0x000fe20003f0f008 */
[----:B------:R-:W-:Y:S01]  /*0b80*/  UMOV UR36, URZ ;  /* 0x0000003f00247c82 */ /* 0x000fe20008000000 */
[----:B------:R-:W-:Y:S01]  /*0b90*/  USHF.R.S32.HI UR8, URZ, 0x1f, UR5 ;  /* 0x0000001f3f087899 */ /* 0x000fe20008011405 */
[----:B------:R-:W-:Y:S01]  /*0ba0*/  UMOV UR37, URZ ;  /* 0x0000003f00257c82 */ /* 0x000fe20008000000 */
[----:B------:R-:W-:-:S02]  /*0bb0*/  ULDC.64 UR10, c[0x0][0x850] ;  /* 0x00021400000a7ab9 */ /* 0x000fc40000000a00 */
[----:B------:R-:W-:-:S04]  /*0bc0*/  ULEA.HI UR8, UR8, UR5, URZ, 0x6 ;  /* 0x0000000508087291 */ /* 0x000fc8000f8f303f */
[----:B------:R-:W-:Y:S01]  /*0bd0*/  USHF.R.S32.HI UR39, URZ, 0x6, UR8 ;  /* 0x000000063f277899 */ /* 0x000fe20008011408 */
[----:B0-----:R-:W-:-:S04]  /*0be0*/  ISETP.NE.AND P2, PT, R2, 0x1, PT ;  /* 0x000000010200780c */ /* 0x001fc80003f45270 */
[----:B------:R-:W-:-:S09]  /*0bf0*/  P2R R3, PR, RZ, 0x4 ;  /* 0x00000004ff037803 */ /* 0x000fd20000000000 */
[----:B------:R-:W2:Y:S01]  /*0c00*/  @P2 LDC R17, c[0x0][0x10] ;  /* 0x00000400ff112b82 */ /* 0x000ea20000000800 */
[----:B-1----:R-:W-:Y:S02]  /*0c10*/  @P2 IMAD.MOV.U32 R6, RZ, RZ, R12 ;  /* 0x000000ffff062224 */ /* 0x002fe400078e000c */
[----:B------:R-:W-:-:S05]  /*0c20*/  @P2 IMAD.MOV.U32 R7, RZ, RZ, RZ ;  /* 0x000000ffff072224 */ /* 0x000fca00078e00ff */
[----:B------:R-:W0:Y:S01]  /*0c30*/  @!P2 LDC R3, c[0x0][0xc] ;  /* 0x00000300ff03ab82 */ /* 0x000e220000000800 */
[----:B------:R-:W-:Y:S01]  /*0c40*/  ULDC UR6, c[0x0][0xc] ;  /* 0x0000030000067ab9 */ /* 0x000fe20000000800 */
[----:B------:R-:W-:Y:S01]  /*0c50*/  ULDC UR7, c[0x0][0x10] ;  /* 0x0000040000077ab9 */ /* 0x000fe20000000800 */
[----:B------:R-:W-:Y:S01]  /*0c60*/  ULDC UR5, c[0x0][0x14] ;  /* 0x0000050000057ab9 */ /* 0x000fe20000000800 */
[----:B------:R-:W-:-:S04]  /*0c70*/  UIMAD.WIDE.U32 UR6, UR6, UR7, URZ ;  /* 0x00000007060672a5 */ /* 0x000fc8000f8e003f */
[----:B------:R-:W-:Y:S02]  /*0c80*/  UIMAD.WIDE.U32 UR50, UR6, UR5, URZ ;  /* 0x00000005063272a5 */ /* 0x000fe4000f8e003f */
[----:B------:R-:W-:-:S04]  /*0c90*/  UIMAD UR40, UR7, UR5, URZ ;  /* 0x00000005072872a4 */ /* 0x000fc8000f8e023f */
[----:B------:R-:W-:Y:S01]  /*0ca0*/  UIADD3 UR40, UR51, UR40, URZ ;  /* 0x0000002833287290 */ /* 0x000fe2000fffe03f */
[----:B--2---:R-:W-:-:S04]  /*0cb0*/  @P2 IMAD.WIDE.U32 R16, R4, R17, R6 ;  /* 0x0000001104102225 */ /* 0x004fc800078e0006 */
[----:B0-----:R-:W-:-:S04]  /*0cc0*/  @!P2 IMAD.WIDE.U32 R6, R3, R12, R4 ;  /* 0x0000000c0306a225 */ /* 0x001fc800078e0004 */
[----:B------:R-:W-:Y:S02]  /*0cd0*/  @P2 IMAD.MOV.U32 R3, RZ, RZ, RZ ;  /* 0x000000ffff032224 */ /* 0x000fe400078e00ff */
[----:B------:R-:W-:Y:S02]  /*0ce0*/  @!P2 IMAD.MOV.U32 R16, RZ, RZ, R6 ;  /* 0x000000ffff10a224 */ /* 0x000fe400078e0006 */
[----:B------:R-:W-:Y:S02]  /*0cf0*/  @P2 IMAD.IADD R17, R17, 0x1, R3 ;  /* 0x0000000111112824 */ /* 0x000fe400078e0203 */
[----:B------:R-:W-:Y:S01]  /*0d00*/  @!P2 IMAD.MOV.U32 R17, RZ, RZ, R7 ;  /* 0x000000ffff11a224 */ /* 0x000fe200078e0007 */
[----:B------:R-:W-:Y:S06]  /*0d10*/  @P0 BRA `(.L_x_10) ;  /* 0x0000000000200947 */ /* 0x000fec0003800000 */
[----:B------:R-:W-:Y:S01]  /*0d20*/  UISETP.GE.U32.AND UP0, UPT, UR39, 0x12, UPT ;  /* 0x000000122700788c */ /* 0x000fe2000bf06070 */
[----:B------:R-:W-:Y:S01]  /*0d30*/  IADD3 R16, P0, R16, UR50, RZ ;  /* 0x0000003210107c10 */ /* 0x000fe2000ff1e0ff */
[----:B------:R-:W-:Y:S01]  /*0d40*/  UIMAD.WIDE.U32 UR6, UR39, 0x38e38e39, URZ ;  /* 0x38e38e39270678a5 */ /* 0x000fe2000f8e003f */
[----:B------:R-:W-:Y:S02]  /*0d50*/  UMOV UR37, URZ ;  /* 0x0000003f00257c82 */ /* 0x000fe40008000000 */
[----:B------:R-:W-:Y:S01]  /*0d60*/  IADD3.X R17, R17, UR40, RZ, P0, !PT ;  /* 0x0000002811117c10 */ /* 0x000fe200087fe4ff */
[----:B------:R-:W-:-:S04]  /*0d70*/  USHF.R.U32.HI UR6, URZ, 0x2, UR7 ;  /* 0x000000023f067899 */ /* 0x000fc80008011607 */
[----:B------:R-:W-:Y:S02]  /*0d80*/  UIMAD UR36, UR6, -0x12, UR39 ;  /* 0xffffffee062478a4 */ /* 0x000fe4000f8e0227 */
[----:B------:R-:W-:-:S12]  /*0d90*/  @UP0 ULOP3.LUT UR37, UR6, 0x1, URZ, 0xc0, !UPT ;  /* 0x0000000106250892 */ /* 0x000fd8000f8ec03f */
.L_x_10:
[----:B------:R-:W-:Y:S01]  /*0da0*/  ISETP.GE.U32.AND P0, PT, R16, UR10, PT ;  /* 0x0000000a10007c0c */ /* 0x000fe2000bf06070 */
[----:B------:R-:W-:Y:S01]  /*0db0*/  IMAD.MOV.U32 R22, RZ, RZ, -0x1 ;  /* 0xffffffffff167424 */ /* 0x000fe200078e00ff */
[----:B------:R-:W-:Y:S01]  /*0dc0*/  PRMT R3, RZ, 0x7610, R3 ;  /* 0x00007610ff037816 */ /* 0x000fe20000000003 */
[----:B------:R-:W-:Y:S01]  /*0dd0*/  IMAD.MOV.U32 R18, RZ, RZ, -0x1 ;  /* 0xffffffffff127424 */ /* 0x000fe200078e00ff */
[----:B------:R-:W-:Y:S01]  /*0de0*/  ISETP.GE.U32.AND.EX P0, PT, R17, UR11, PT, P0 ;  /* 0x0000000b11007c0c */ /* 0x000fe2000bf06100 */
[----:B------:R-:W-:-:S12]  /*0df0*/  IMAD.MOV.U32 R19, RZ, RZ, -0x1 ;  /* 0xffffffffff137424 */ /* 0x000fd800078e00ff */
[----:B------:R-:W-:Y:S05]  /*0e00*/  @P0 BRA `(.L_x_11) ;  /* 0x0000000400580947 */ /* 0x000fea0003800000 */
[----:B------:R-:W0:Y:S01]  /*0e10*/  LDC.64 R14, c[0x0][0x828] ;  /* 0x00020a00ff0e7b82 */ /* 0x000e220000000a00 */
[----:B------:R-:W-:Y:S02]  /*0e20*/  IMAD.MOV.U32 R6, RZ, RZ, R16 ;  /* 0x000000ffff067224 */ /* 0x000fe400078e0010 */
[----:B------:R-:W-:-:S05]  /*0e30*/  IMAD.MOV.U32 R7, RZ, RZ, R17 ;  /* 0x000000ffff077224 */ /* 0x000fca00078e0011 */
[----:B------:R-:W1:Y:S08]  /*0e40*/  LDC R18, c[0x0][0x830] ;  /* 0x00020c00ff127b82 */ /* 0x000e700000000800 */
[----:B------:R-:W2:Y:S01]  /*0e50*/  LDC.64 R20, c[0x0][0x820] ;  /* 0x00020800ff147b82 */ /* 0x000ea20000000a00 */
[----:B0-----:R-:W-:-:S04]  /*0e60*/  ISETP.NE.U32.AND P0, PT, R14, RZ, PT ;  /* 0x000000ff0e00720c */ /* 0x001fc80003f05070 */
[----:B------:R-:W-:-:S13]  /*0e70*/  ISETP.NE.AND.EX P0, PT, R15, RZ, PT, P0 ;  /* 0x000000ff0f00720c */ /* 0x000fda0003f05300 */
[----:B-12---:R-:W-:Y:S05]  /*0e80*/  @!P0 BRA `(.L_x_12) ;  /* 0x0000000000288947 */ /* 0x006fea0003800000 */
[----:B------:R-:W0:Y:S02]  /*0e90*/  LDC R3, c[0x0][0x834] ;  /* 0x00020d00ff037b82 */ /* 0x000e240000000800 */
[----:B0-----:R-:W-:-:S05]  /*0ea0*/  IADD3 R3, P0, R16, R3, RZ ;  /* 0x0000000310037210 */ /* 0x001fca0007f1e0ff */
[----:B------:R-:W-:-:S04]  /*0eb0*/  IMAD.X R13, RZ, RZ, R17, P0 ;  /* 0x000000ffff0d7224 */ /* 0x000fc800000e0611 */
[----:B------:R-:W-:-:S04]  /*0ec0*/  IMAD.WIDE.U32 R6, R13, R14, RZ ;  /* 0x0000000e0d067225 */ /* 0x000fc800078e00ff */
[----:B------:R-:W-:-:S04]  /*0ed0*/  IMAD.WIDE.U32 R8, P0, R3, R15, R6 ;  /* 0x0000000f03087225 */ /* 0x000fc80007800006 */
[----:B------:R-:W-:-:S04]  /*0ee0*/  IMAD.WIDE.U32 R6, R3, R14, RZ ;  /* 0x0000000e03067225 */ /* 0x000fc800078e00ff */
[----:B------:R-:W-:Y:S01]  /*0ef0*/  IMAD.X R11, RZ, RZ, RZ, P0 ;  /* 0x000000ffff0b7224 */ /* 0x000fe200000e06ff */
[----:B------:R-:W-:Y:S01]  /*0f00*/  IADD3 RZ, P0, R7, R8, RZ ;  /* 0x0000000807ff7210 */ /* 0x000fe20007f1e0ff */
[----:B------:R-:W-:-:S04]  /*0f10*/  IMAD.MOV.U32 R10, RZ, RZ, R9 ;  /* 0x000000ffff0a7224 */ /* 0x000fc800078e0009 */
[----:B------:R-:W-:-:S08]  /*0f20*/  IMAD.WIDE.U32.X R6, R13, R15, R10, P0 ;  /* 0x0000000f0d067225 */ /* 0x000fd000000e040a */
.L_x_12:
[-CC-:B------:R-:W-:Y:S01]  /*0f30*/  SHF.R.U64 R28, R6, R18.reuse, R7.reuse ;  /* 0x00000012061c7219 */ /* 0x180fe20000001207 */
[----:B------:R-:W0:Y:S01]  /*0f40*/  LDC R10, c[0x0][0x818] ;  /* 0x00020600ff0a7b82 */ /* 0x000e220000000800 */
[----:B------:R-:W-:Y:S01]  /*0f50*/  SHF.R.U32.HI R5, RZ, R18, R7 ;  /* 0x00000012ff057219 */ /* 0x000fe20000011607 */
[----:B------:R-:W-:Y:S01]  /*0f60*/  ULDC UR5, c[0x0][0x150] ;  /* 0x0000540000057ab9 */ /* 0x000fe20000000800 */
[----:B------:R-:W-:Y:S02]  /*0f70*/  IADD3 R9, P0, RZ, -R28, RZ ;  /* 0x8000001cff097210 */ /* 0x000fe40007f1e0ff */
[----:B------:R-:W-:-:S03]  /*0f80*/  I2FP.F32.U32 R3, R4 ;  /* 0x0000000400037245 */ /* 0x000fc60000201000 */
[----:B------:R-:W1:Y:S01]  /*0f90*/  LDC.64 R24, c[0x0][0x840] ;  /* 0x00021000ff187b82 */ /* 0x000e620000000a00 */
[----:B------:R-:W-:Y:S02]  /*0fa0*/  IMAD.X R11, RZ, RZ, ~R5, P0 ;  /* 0x000000ffff0b7224 */ /* 0x000fe400000e0e05 */
[----:B------:R-:W-:Y:S01]  /*0fb0*/  FMUL R3, R3, UR5 ;  /* 0x0000000503037c20 */ /* 0x000fe20008400000 */
[----:B------:R-:W-:Y:S01]  /*0fc0*/  IMAD.WIDE.U32 R6, R9, R20, R16 ;  /* 0x0000001409067225 */ /* 0x000fe200078e0010 */
[----:B------:R-:W-:-:S03]  /*0fd0*/  ULDC UR5, c[0x0][0x154] ;  /* 0x0000550000057ab9 */ /* 0x000fc60000000800 */
[----:B------:R-:W-:Y:S01]  /*0fe0*/  IMAD R8, R11, R20, RZ ;  /* 0x000000140b087224 */ /* 0x000fe200078e02ff */
[----:B------:R-:W2:Y:S01]  /*0ff0*/  LDC R5, c[0x0][0x144] ;  /* 0x00005100ff057b82 */ /* 0x000ea20000000800 */
[----:B------:R-:W3:Y:S02]  /*1000*/  F2I.U32.TRUNC.NTZ R3, R3 ;  /* 0x0000000300037305 */ /* 0x000ee4000020f000 */
[----:B------:R-:W-:-:S04]  /*1010*/  IMAD R9, R9, R21, R8 ;  /* 0x0000001509097224 */ /* 0x000fc800078e0208 */
[----:B------:R-:W-:Y:S01]  /*1020*/  IMAD.IADD R7, R7, 0x1, R9 ;  /* 0x0000000107077824 */ /* 0x000fe200078e0209 */
[----:B------:R-:W4:Y:S01]  /*1030*/  LDC R18, c[0x0][0x808] ;  /* 0x00020200ff127b82 */ /* 0x000f220000000800 */
[----:B------:R-:W-:-:S03]  /*1040*/  IMAD.MOV.U32 R9, RZ, RZ, -0x1 ;  /* 0xffffffffff097424 */ /* 0x000fc600078e00ff */
[----:B0-----:R-:W-:Y:S02]  /*1050*/  SHF.R.U64 R14, R6, R10, R7 ;  /* 0x0000000a060e7219 */ /* 0x001fe40000001207 */
[----:B------:R-:W-:Y:S02]  /*1060*/  I2FP.F32.U32 R6, R12 ;  /* 0x0000000c00067245 */ /* 0x000fe40000201000 */
[----:B------:R-:W0:Y:S01]  /*1070*/  LDC R20, c[0x0][0x858] ;  /* 0x00021600ff147b82 */ /* 0x000e220000000800 */
[----:B-1----:R-:W-:Y:S01]  /*1080*/  ISETP.NE.U32.AND P0, PT, R24, RZ, PT ;  /* 0x000000ff1800720c */ /* 0x002fe20003f05070 */
[----:B---3--:R-:W-:Y:S02]  /*1090*/  IMAD.MOV R8, RZ, RZ, -R3 ;  /* 0x000000ffff087224 */ /* 0x008fe400078e0a03 */
[----:B------:R-:W-:Y:S01]  /*10a0*/  FMUL R6, R6, UR5 ;  /* 0x0000000506067c20 */ /* 0x000fe20008400000 */
[----:B------:R-:W-:Y:S02]  /*10b0*/  SHF.R.U32.HI R7, RZ, R10, R7 ;  /* 0x0000000aff077219 */ /* 0x000fe40000011607 */
[----:B------:R-:W-:Y:S01]  /*10c0*/  ISETP.NE.AND.EX P0, PT, R25, RZ, PT, P0 ;  /* 0x000000ff1900720c */ /* 0x000fe20003f05300 */
[----:B------:R1:W3:Y:S01]  /*10d0*/  F2I.U32.TRUNC.NTZ R13, R6 ;  /* 0x00000006000d7305 */ /* 0x0002e2000020f000 */
[----:B------:R-:W1:Y:S01]  /*10e0*/  LDC R15, c[0x0][0x148] ;  /* 0x00005200ff0f7b82 */ /* 0x000e620000000800 */
[----:B--2---:R-:W-:-:S07]  /*10f0*/  IMAD R3, R5, R8, R4 ;  /* 0x0000000805037224 */ /* 0x004fce00078e0204 */
[----:B------:R-:W2:Y:S01]  /*1100*/  LDC R21, c[0x0][0x800] ;  /* 0x00020000ff157b82 */ /* 0x000ea20000000800 */
[-CC-:B----4-:R-:W-:Y:S02]  /*1110*/  SHF.R.U64 R30, R14, R18.reuse, R7.reuse ;  /* 0x000000120e1e7219 */ /* 0x190fe40000001207 */
[----:B------:R-:W-:Y:S01]  /*1120*/  SHF.R.U32.HI R5, RZ, R18, R7 ;  /* 0x00000012ff057219 */ /* 0x000fe20000011607 */
[----:B------:R-:W-:-:S04]  /*1130*/  IMAD.MOV.U32 R7, RZ, RZ, 0x1 ;  /* 0x00000001ff077424 */ /* 0x000fc800078e00ff */
[----:B------:R-:W4:Y:S01]  /*1140*/  LDC R22, c[0x0][0x848] ;  /* 0x00021200ff167b82 */ /* 0x000f220000000800 */
[-C--:B0-----:R-:W-:Y:S02]  /*1150*/  SHF.L.U32 R4, R9, R20.reuse, RZ ;  /* 0x0000001409047219 */ /* 0x081fe400000006ff */
[--C-:B------:R-:W-:Y:S02]  /*1160*/  SHF.R.U64 R18, R30, R20, R5.reuse ;  /* 0x000000141e127219 */ /* 0x100fe40000001205 */
[----:B------:R-:W-:Y:S02]  /*1170*/  LOP3.LUT R11, RZ, R4, RZ, 0x33, !PT ;  /* 0x00000004ff0b7212 */ /* 0x000fe400078e33ff */
[-C--:B------:R-:W-:Y:S01]  /*1180*/  SHF.R.U32.HI R5, RZ, R20.reuse, R5 ;  /* 0x00000014ff057219 */ /* 0x080fe20000011605 */
[----:B------:R-:W0:Y:S01]  /*1190*/  LDC R27, c[0x0][0x838] ;  /* 0x00020e00ff1b7b82 */ /* 0x000e220000000800 */
[----:B------:R-:W-:Y:S01]  /*11a0*/  SHF.L.U32 R10, R7, R20, RZ ;  /* 0x00000014070a7219 */ /* 0x000fe200000006ff */
[----:B------:R-:W-:-:S06]  /*11b0*/  IMAD.MOV.U32 R4, RZ, RZ, R18 ;  /* 0x000000ffff047224 */ /* 0x000fcc00078e0012 */
[----:B------:R-:W0:Y:S01]  /*11c0*/  LDC R26, c[0x0][0x810] ;  /* 0x00020400ff1a7b82 */ /* 0x000e220000000800 */
[----:B-1-3--:R-:W-:Y:S05]  /*11d0*/  @!P0 BRA `(.L_x_13) ;  /* 0x0000000000288947 */ /* 0x00afea0003800000 */
[----:B------:R-:W1:Y:S02]  /*11e0*/  LDC R9, c[0x0][0x84c] ;  /* 0x00021300ff097b82 */ /* 0x000e640000000800 */
[----:B-1----:R-:W-:-:S05]  /*11f0*/  IADD3 R9, P0, R18, R9, RZ ;  /* 0x0000000912097210 */ /* 0x002fca0007f1e0ff */
        /* <DEDUP_REMOVED lines=8> */
.L_x_13:
[----:B----4-:R-:W-:Y:S01]  /*1280*/  SHF.R.U64 R4, R4, R22, R5 ;  /* 0x0000001604047219 */ /* 0x010fe20000001205 */
[----:B--2---:R-:W-:Y:S01]  /*1290*/  VIADD R5, R21, 0xffffffff ;  /* 0xffffffff15057836 */ /* 0x004fe20000000000 */
[----:B------:R-:W-:Y:S01]  /*12a0*/  LOP3.LUT R11, R30, R11, RZ, 0xc0, !PT ;  /* 0x0000000b1e0b7212 */ /* 0x000fe200078ec0ff */
[----:B------:R-:W-:Y:S02]  /*12b0*/  IMAD.MOV R13, RZ, RZ, -R13 ;  /* 0x000000ffff0d7224 */ /* 0x000fe400078e0a0d */
[----:B------:R-:W-:Y:S01]  /*12c0*/  IMAD.MOV R6, RZ, RZ, -R4 ;  /* 0x000000ffff067224 */ /* 0x000fe200078e0a04 */
[----:B------:R-:W-:Y:S01]  /*12d0*/  LOP3.LUT R5, R14, R5, RZ, 0xc0, !PT ;  /* 0x000000050e057212 */ /* 0x000fe200078ec0ff */
[----:B------:R-:W-:Y:S02]  /*12e0*/  IMAD R10, R10, R4, R11 ;  /* 0x000000040a0a7224 */ /* 0x000fe400078e020b */
[----:B------:R-:W-:Y:S02]  /*12f0*/  @P2 IMAD R3, R15, R13, R12 ;  /* 0x0000000d0f032224 */ /* 0x000fe400078e020c */
[----:B0-----:R-:W-:-:S02]  /*1300*/  IMAD R4, R6, R27, R18 ;  /* 0x0000001b06047224 */ /* 0x001fc400078e0212 */
[----:B------:R-:W-:Y:S02]  /*1310*/  IMAD R22, R10, R26, R3 ;  /* 0x0000001a0a167224 */ /* 0x000fe400078e0203 */
[----:B------:R-:W-:Y:S02]  /*1320*/  IMAD R5, R4, R21, R5 ;  /* 0x0000001504057224 */ /* 0x000fe400078e0205 */
[----:B------:R-:W-:Y:S02]  /*1330*/  IMAD.MOV.U32 R3, RZ, RZ, 0x1 ;  /* 0x00000001ff037424 */ /* 0x000fe400078e00ff */
[----:B------:R-:W-:Y:S01]  /*1340*/  IMAD.MOV.U32 R19, RZ, RZ, R28 ;  /* 0x000000ffff137224 */ /* 0x000fe200078e001c */
[----:B------:R-:W-:Y:S02]  /*1350*/  SEL R18, R5, R22, !P2 ;  /* 0x0000001605127207 */ /* 0x000fe40005000000 */
[----:B------:R-:W-:-:S07]  /*1360*/  SEL R22, R22, R5, !P2 ;  /* 0x0000000516167207 */ /* 0x000fce0005000000 */
.L_x_11:
[----:B------:R-:W-:Y:S05]  /*1370*/  @!P1 BRA `(.L_x_14) ;  /* 0x0000004c00409947 */ /* 0x000fea0003800000 */
[----:B------:R-:W-:-:S06]  /*1380*/  UISETP.GT.U32.AND UP0, UPT, UR12, 0x1, UPT ;  /* 0x000000010c00788c */ /* 0x000fcc000bf04070 */
[----:B------:R-:W-:-:S13]  /*1390*/  PLOP3.LUT P0, PT, PT, PT, UP0, 0x80, 0x0 ;  /* 0x000000000000781c */ /* 0x000fda0003f0f008 */
[----:B------:R-:W-:Y:S05]  /*13a0*/  @P0 EXIT ;  /* 0x000000000000094d */ /* 0x000fea0003800000 */
.L_x_15:
[----:B------:R-:W-:-:S08]  /*13b0*/  NOP ;  /* 0x0000000000007918 */ /* 0x000fd00000000000 */
[----:B------:R-:W0:Y:S02]  /*13c0*/  USETMAXREG.TRY_ALLOC.CTAPOOL UP0, 0xe8 ;  /* 0x000000e8000079c8 */ /* 0x000e240008000600 */
[----:B0-----:R-:W-:-:S13]  /*13d0*/  PLOP3.LUT P0, PT, PT, PT, UP0, 0x80, 0x0 ;  /* 0x000000000000781c */ /* 0x001fda0003f0f008 */
[----:B------:R-:W-:Y:S05]  /*13e0*/  @!P0 BRA `(.L_x_15) ;  /* 0xfffffffc00f08947 */ /* 0x000fea000383ffff */
[----:B------:R-:W-:-:S13]  /*13f0*/  LOP3.LUT P0, RZ, R3, 0xff, RZ, 0xc0, !PT ;  /* 0x000000ff03ff7812 */ /* 0x000fda000780c0ff */
[----:B------:R-:W-:Y:S05]  /*1400*/  @!P0 EXIT ;  /* 0x000000000000894d */ /* 0x000fea0003800000 */
[----:B------:R-:W-:Y:S01]  /*1410*/  SHF.R.S32.HI R0, RZ, 0x1f, R23 ;  /* 0x0000001fff007819 */ /* 0x000fe20000011417 */
[----:B------:R-:W0:Y:S01]  /*1420*/  S2UR UR4, SR_CgaCtaId ;  /* 0x00000000000479c3 */ /* 0x000e220000008800 */
[----:B------:R-:W-:Y:S02]  /*1430*/  UIADD3 UR5, UR46, -0x1, URZ ;  /* 0xffffffff2e057890 */ /* 0x000fe4000fffe03f */
[----:B------:R-:W-:Y:S01]  /*1440*/  LEA.HI R3, R0, R23, RZ, 0x2 ;  /* 0x0000001700037211 */ /* 0x000fe200078f10ff */
[----:B------:R-:W-:Y:S01]  /*1450*/  UMOV UR44, 0x400 ;  /* 0x00000400002c7882 */ /* 0x000fe20000000000 */
[----:B------:R-:W-:Y:S02]  /*1460*/  UISETP.NE.AND UP0, UPT, UR5, URZ, UPT ;  /* 0x0000003f0500728c */ /* 0x000fe4000bf05270 */
[--C-:B------:R-:W-:Y:S01]  /*1470*/  SHF.R.S32.HI R60, RZ, 0x2, R3.reuse ;  /* 0x00000002ff3c7819 */ /* 0x100fe20000011403 */
[----:B------:R-:W-:Y:S01]  /*1480*/  ULOP3.LUT UR41, UR38, 0x1, URZ, 0xfc, !UPT ;  /* 0x0000000126297892 */ /* 0x000fe2000f8efc3f */
[----:B------:R-:W-:Y:S01]  /*1490*/  SHF.R.S32.HI R5, RZ, 0x1f, R3 ;  /* 0x0000001fff057819 */ /* 0x000fe20000011403 */
[----:B------:R-:W-:Y:S01]  /*14a0*/  UIADD3 UR42, UR39, -0x1, URZ ;  /* 0xffffffff272a7890 */ /* 0x000fe2000fffe03f */
[----:B------:R-:W-:Y:S01]  /*14b0*/  LOP3.LUT R4, R3, 0xfffffffc, RZ, 0xc0, !PT ;  /* 0xfffffffc03047812 */ /* 0x000fe200078ec0ff */
[----:B------:R-:W-:Y:S01]  /*14c0*/  USHF.L.U32 UR43, UR39, 0x1, URZ ;  /* 0x00000001272b7899 */ /* 0x000fe2000800063f */
[----:B------:R-:W-:-:S02]  /*14d0*/  LEA.HI R5, R5, R60, RZ, 0x3 ;  /* 0x0000003c05057211 */ /* 0x000fc400078f18ff */
[----:B------:R-:W-:Y:S01]  /*14e0*/  LEA.HI R3, R0, R23, RZ, 0x5 ;  /* 0x0000001700037211 */ /* 0x000fe200078f28ff */
[----:B------:R-:W-:Y:S01]  /*14f0*/  IMAD.IADD R23, R23, 0x1, -R4 ;  /* 0x0000000117177824 */ /* 0x000fe200078e0a04 */
[----:B------:R-:W-:-:S03]  /*1500*/  LOP3.LUT R5, R5, 0xfffffff8, RZ, 0xc0, !PT ;  /* 0xfffffff805057812 */ /* 0x000fc600078ec0ff */
[----:B------:R-:W-:Y:S02]  /*1510*/  IMAD.SHL.U32 R58, R23, 0x2, RZ ;  /* 0x00000002173a7824 */ /* 0x000fe400078e00ff */
[----:B------:R-:W-:Y:S01]  /*1520*/  IMAD.IADD R60, R60, 0x1, -R5 ;  /* 0x000000013c3c7824 */ /* 0x000fe200078e0a05 */
[----:B------:R-:W-:Y:S01]  /*1530*/  SHF.R.S32.HI R5, RZ, 0x5, R3 ;  /* 0x00000005ff057819 */ /* 0x000fe20000011403 */
[----:B0-----:R-:W-:Y:S02]  /*1540*/  ULEA UR44, UR4, UR44, 0x18 ;  /* 0x0000002c042c7291 */ /* 0x001fe4000f8ec03f */
[----:B------:R-:W-:Y:S01]  /*1550*/  USHF.L.U32 UR4, UR5, 0x3, URZ ;  /* 0x0000000305047899 */ /* 0x000fe2000800063f */
[----:B------:R-:W-:Y:S01]  /*1560*/  LEA.HI R0, R60, R60, RZ, 0x1 ;  /* 0x0000003c3c007211 */ /* 0x000fe200078f08ff */
[C---:B------:R-:W-:Y:S01]  /*1570*/  IMAD R4, R5.reuse, 0x400, R58 ;  /* 0x0000040005047824 */ /* 0x040fe200078e023a */
[----:B------:R-:W-:Y:S01]  /*1580*/  USEL UR5, URZ, 0x1, UP0 ;  /* 0x000000013f057887 */ /* 0x000fe20008000000 */
[----:B------:R-:W-:Y:S01]  /*1590*/  SHF.R.S32.HI R61, RZ, 0x1f, R60 ;  /* 0x0000001fff3d7819 */ /* 0x000fe2000001143c */
[----:B------:R-:W-:Y:S01]  /*15a0*/  ULOP3.LUT UR4, UR4, 0x8, URZ, 0xc0, !UPT ;  /* 0x0000000804047892 */ /* 0x000fe2000f8ec03f */
[----:B------:R-:W-:Y:S01]  /*15b0*/  SHF.R.S32.HI R72, RZ, 0x1, R0 ;  /* 0x00000001ff487819 */ /* 0x000fe20000011400 */
[C-C-:B------:R-:W-:Y:S01]  /*15c0*/  IMAD R63, R5.reuse, -0x10, -R60.reuse ;  /* 0xfffffff0053f7824 */ /* 0x140fe200078e0a3c */
[----:B------:R-:W-:Y:S01]  /*15d0*/  LOP3.LUT R3, R0, 0x3fffffe, RZ, 0xc0, !PT ;  /* 0x03fffffe00037812 */ /* 0x000fe200078ec0ff */
[----:B------:R-:W-:Y:S01]  /*15e0*/  ULOP3.LUT UR47, UR4, 0x8, URZ, 0x3c, !UPT ;  /* 0x00000008042f7892 */ /* 0x000fe2000f8e3c3f */
[----:B------:R-:W-:Y:S01]  /*15f0*/  IMAD.U32 R73, RZ, RZ, UR5 ;  /* 0x00000005ff497e24 */ /* 0x000fe2000f8e00ff */
[----:B------:R-:W-:Y:S01]  /*1600*/  ULOP3.LUT UR48, UR4, 0x18, URZ, 0x3c, !UPT ;  /* 0x0000001804307892 */ /* 0x000fe2000f8e3c3f */
[----:B------:R-:W-:Y:S01]  /*1610*/  IMAD.SHL.U32 R0, R72, 0x80, RZ ;  /* 0x0000008048007824 */ /* 0x000fe200078e00ff */
[----:B------:R-:W-:Y:S01]  /*1620*/  UIADD3 UR45, UR44, 0x130, URZ ;  /* 0x000001302c2d7890 */ /* 0x000fe2000fffe03f */
[----:B------:R-:W-:Y:S01]  /*1630*/  IMAD.IADD R3, R60, 0x1, -R3 ;  /* 0x000000013c037824 */ /* 0x000fe200078e0a03 */
[----:B------:R-:W-:Y:S01]  /*1640*/  ULDC UR4, c[0x0][0x284] ;  /* 0x0000a10000047ab9 */ /* 0x000fe20000000800 */
[----:B------:R-:W-:Y:S01]  /*1650*/  IMAD.WIDE R60, R5, 0x10, R60 ;  /* 0x00000010053c7825 */ /* 0x000fe200078e023c */
[----:B------:R-:W-:Y:S01]  /*1660*/  LOP3.LUT R0, R0, 0x180, RZ, 0xc0, !PT ;  /* 0x0000018000007812 */ /* 0x000fe200078ec0ff */
[----:B------:R-:W-:-:S02]  /*1670*/  ULEA UR46, UR46, UR45, 0x3 ;  /* 0x0000002d2e2e7291 */ /* 0x000fc4000f8e183f */
[----:B------:R-:W-:Y:S01]  /*1680*/  IMAD R3, R3, 0x40, R4 ;  /* 0x0000004003037824 */ /* 0x000fe200078e0204 */
[----:B------:R-:W-:Y:S01]  /*1690*/  LEA.HI R62, R0, R0, RZ, 0x1d ;  /* 0x00000000003e7211 */ /* 0x000fe200078fe8ff */
[----:B------:R-:W-:-:S04]  /*16a0*/  VIADD R63, R63, UR4 ;  /* 0x000000043f3f7c36 */ /* 0x000fc80008000000 */
[----:B------:R-:W-:-:S07]  /*16b0*/  IMAD.IADD R62, R62, 0x1, R3 ;  /* 0x000000013e3e7824 */ /* 0x000fce00078e0203 */
.L_x_108:
[----:B------:R-:W-:-:S04]  /*16c0*/  SHF.L.U32 R0, R73, 0x1f, RZ ;  /* 0x0000001f49007819 */ /* 0x000fc800000006ff */
[----:B------:R-:W0:Y:S02]  /*16d0*/  SYNCS.PHASECHK.TRANS64.TRYWAIT P0, [UR46+-0x8], R0 ;  /* 0xfffff800ff0075a7 */ /* 0x000e24000800016e */
[----:B01234-:R-:W-:Y:S05]  /*16e0*/  @!P0 BRA `(.L_x_16) ;  /* 0x0000006400048947 */ /* 0x01ffea0003800000 */
.L_x_149:
[----:B------:R-:W-:-:S04]  /*16f0*/  UIADD3 UR4, UR44, 0x800, URZ ;  /* 0x000008002c047890 */ /* 0x000fc8000fffe03f */
[----:B------:R-:W-:-:S06]  /*1700*/  ULOP3.LUT UP0, URZ, UR4, 0x1bf, URZ, 0xc0, !UPT ;  /* 0x000001bf043f7892 */ /* 0x000fcc000f80c03f */
[----:B------:R-:W-:-:S13]  /*1710*/  PLOP3.LUT P0, PT, PT, PT, UP0, 0x80, 0x0 ;  /* 0x000000000000781c */ /* 0x000fda0003f0f008 */
[----:B------:R-:W-:Y:S05]  /*1720*/  @!P0 BRA `(.L_x_17) ;  /* 0x0000000000408947 */ /* 0x000fea0003800000 */
[----:B0-----:R-:W-:Y:S01]  /*1730*/  MOV R0, 0x0 ;  /* 0x0000000000007802 */ /* 0x001fe20000000f00 */
[----:B------:R-:W-:Y:S01]  /*1740*/  ULDC.64 UR4, c[0x4][0x70] ;  /* 0x01001c0000047ab9 */ /* 0x000fe20000000a00 */
[----:B------:R-:W-:Y:S01]  /*1750*/  ULDC.64 UR6, c[0x4][0x8] ;  /* 0x0100020000067ab9 */ /* 0x000fe20000000a00 */
[----:B------:R-:W-:Y:S01]  /*1760*/  IMAD.U32 R4, RZ, RZ, UR4 ;  /* 0x00000004ff047e24 */ /* 0x000fe2000f8e00ff */
[----:B------:R0:W1:Y:S01]  /*1770*/  LDC.64 R14, c[0x4][R0] ;  /* 0x01000000000e7b82 */ /* 0x0000620000000a00 */
[----:B------:R-:W-:Y:S01]  /*1780*/  IMAD.U32 R5, RZ, RZ, UR5 ;  /* 0x00000005ff057e24 */ /* 0x000fe2000f8e00ff */
[----:B------:R-:W-:Y:S01]  /*1790*/  ULDC.64 UR4, c[0x4][0x78] ;  /* 0x01001e0000047ab9 */ /* 0x000fe20000000a00 */
[----:B------:R-:W-:Y:S02]  /*17a0*/  IMAD.U32 R10, RZ, RZ, UR6 ;  /* 0x00000006ff0a7e24 */ /* 0x000fe4000f8e00ff */
[----:B------:R-:W-:Y:S02]  /*17b0*/  IMAD.U32 R6, RZ, RZ, UR4 ;  /* 0x00000004ff067e24 */ /* 0x000fe4000f8e00ff */
[----:B------:R-:W-:-:S02]  /*17c0*/  IMAD.U32 R7, RZ, RZ, UR5 ;  /* 0x00000005ff077e24 */ /* 0x000fc4000f8e00ff */
[----:B------:R-:W-:Y:S02]  /*17d0*/  IMAD.U32 R11, RZ, RZ, UR7 ;  /* 0x00000007ff0b7e24 */ /* 0x000fe4000f8e00ff */
[----:B------:R-:W-:Y:S02]  /*17e0*/  IMAD.MOV.U32 R8, RZ, RZ, 0x70 ;  /* 0x00000070ff087424 */ /* 0x000fe400078e00ff */
[----:B------:R-:W-:Y:S02]  /*17f0*/  IMAD.MOV.U32 R12, RZ, RZ, 0x1 ;  /* 0x00000001ff0c7424 */ /* 0x000fe400078e00ff */
[----:B0-----:R-:W-:-:S07]  /*1800*/  IMAD.MOV.U32 R13, RZ, RZ, RZ ;  /* 0x000000ffff0d7224 */ /* 0x001fce00078e00ff */
[----:B------:R-:W-:-:S07]  /*1810*/  LEPC R20, `(.L_x_17) ;  /* 0x000000001014794e */ /* 0x000fce0000000000 */
[----:B-1---5:R-:W-:Y:S05]  /*1820*/  CALL.ABS.NOINC R14 ;  /* 0x000000000e007343 */ /* 0x022fea0003c00000 */
.L_x_17:
[----:B0-----:R-:W-:Y:S01]  /*1830*/  IMAD.U32 R0, RZ, RZ, UR41 ;  /* 0x00000029ff007e24 */ /* 0x001fe2000f8e00ff */
[----:B------:R-:W-:-:S04]  /*1840*/  UMOV UR4, 0xffffffff ;  /* 0xffffffff00047882 */ /* 0x000fc80000000000 */
[----:B------:R-:W-:Y:S01]  /*1850*/  ISETP.NE.AND P0, PT, R0, 0x3, PT ;  /* 0x000000030000780c */ /* 0x000fe20003f05270 */
[----:B------:R-:W-:-:S12]  /*1860*/  BRA.DIV UR4, `(.L_x_18) ;  /* 0x0000006204bc7947 */ /* 0x000fd8000b800000 */
.L_x_151:
[----:B------:R-:W-:Y:S05]  /*1870*/  @!P0 BRA `(.L_x_19) ;  /* 0x0000000000048947 */ /* 0x000fea0003800000 */
[----:B------:R-:W-:Y:S01]  /*1880*/  BPT.TRAP 0x1 ;  /* 0x000000040000795c */ /* 0x000fe20000300000 */
.L_x_19:
[----:B------:R-:W-:Y:S02]  /*1890*/  IMAD.U32 R3, RZ, RZ, UR36 ;  /* 0x00000024ff037e24 */ /* 0x000fe4000f8e00ff */
[----:B------:R-:W-:-:S03]  /*18a0*/  IMAD.U32 R0, RZ, RZ, UR37 ;  /* 0x00000025ff007e24 */ /* 0x000fc6000f8e00ff */
[----:B------:R-:W-:Y:S02]  /*18b0*/  LEA R3, R3, UR44, 0x3 ;  /* 0x0000002c03037c11 */ /* 0x000fe4000f8e18ff */
[----:B------:R-:W-:-:S04]  /*18c0*/  SHF.L.U32 R0, R0, 0x1f, RZ ;  /* 0x0000001f00007819 */ /* 0x000fc800000006ff */
[----:B------:R0:W1:Y:S01]  /*18d0*/  SYNCS.PHASECHK.TRANS64.TRYWAIT P1, [R3+URZ], R0 ;  /* 0x00000000030075a7 */ /* 0x000062000802017f */
[----:B------:R-:W-:Y:S05]  /*18e0*/  @!P0 BRA `(.L_x_20) ;  /* 0x0000000000048947 */ /* 0x000fea0003800000 */
[----:B------:R-:W-:Y:S01]  /*18f0*/  BPT.TRAP 0x1 ;  /* 0x000000040000795c */ /* 0x000fe20000300000 */
.L_x_20:
[----:B-1----:R-:W-:Y:S05]  /*1900*/  @P1 BRA `(.L_x_21) ;  /* 0x0000000000081947 */ /* 0x002fea0003800000 */
[----:B------:R-:W1:Y:S02]  /*1910*/  SYNCS.PHASECHK.TRANS64.TRYWAIT P1, [R3+URZ], R0 ;  /* 0x00000000030075a7 */ /* 0x000e64000802017f */
[----:B-1----:R-:W-:Y:S05]  /*1920*/  @!P1 BRA `(.L_x_22) ;  /* 0x0000006000a89947 */ /* 0x002fea0003800000 */
.L_x_21:
[----:B------:R-:W-:-:S04]  /*1930*/  UIADD3 UR4, UR36, 0x1, URZ ;  /* 0x0000000124047890 */ /* 0x000fc8000fffe03f */
[----:B------:R-:W-:Y:S02]  /*1940*/  UISETP.NE.AND UP0, UPT, UR4, 0x12, UPT ;  /* 0x000000120400788c */ /* 0x000fe4000bf05270 */
[----:B------:R-:W-:Y:S02]  /*1950*/  IMAD.U32 R5, RZ, RZ, UR4 ;  /* 0x00000004ff057e24 */ /* 0x000fe4000f8e00ff */
[----:B------:R-:W-:Y:S02]  /*1960*/  USEL UR4, URZ, 0x1, UP0 ;  /* 0x000000013f047887 */ /* 0x000fe40008000000 */
[----:B------:R-:W-:Y:S02]  /*1970*/  PLOP3.LUT P1, PT, PT, PT, UP0, 0x80, 0x0 ;  /* 0x000000000000781c */ /* 0x000fe40003f2f008 */
[----:B------:R-:W-:Y:S02]  /*1980*/  ULOP3.LUT UR4, UR37, UR4, URZ, 0x3c, !UPT ;  /* 0x0000000425047292 */ /* 0x000fe4000f8e3c3f */
[----:B------:R-:W-:-:S04]  /*1990*/  SEL R5, R5, RZ, P1 ;  /* 0x000000ff05057207 */ /* 0x000fc80000800000 */
[----:B01----:R-:W-:Y:S01]  /*19a0*/  IMAD.U32 R3, RZ, RZ, UR4 ;  /* 0x00000004ff037e24 */ /* 0x003fe2000f8e00ff */
[----:B------:R-:W-:Y:S06]  /*19b0*/  @!P0 BRA `(.L_x_23) ;  /* 0x0000000000048947 */ /* 0x000fec0003800000 */
[----:B------:R-:W-:Y:S01]  /*19c0*/  BPT.TRAP 0x1 ;  /* 0x000000040000795c */ /* 0x000fe20000300000 */
.L_x_23:
[----:B------:R-:W-:Y:S01]  /*19d0*/  LOP3.LUT R4, R72, 0x1, RZ, 0xc0, !PT ;  /* 0x0000000148047812 */ /* 0x000fe200078ec0ff */
[----:B------:R-:W-:Y:S01]  /*19e0*/  IMAD.U32 R7, RZ, RZ, UR36 ;  /* 0x00000024ff077e24 */ /* 0x000fe2000f8e00ff */
[----:B------:R-:W-:Y:S01]  /*19f0*/  SHF.L.U32 R75, R3, 0x1f, RZ ;  /* 0x0000001f034b7819 */ /* 0x000fe200000006ff */
[----:B------:R-:W-:Y:S01]  /*1a00*/  IMAD.MOV.U32 R0, RZ, RZ, -0x10 ;  /* 0xfffffff0ff007424 */ /* 0x000fe200078e00ff */
[----:B------:R-:W-:Y:S01]  /*1a10*/  ISETP.NE.U32.AND P1, PT, R4, 0x1, PT ;  /* 0x000000010400780c */ /* 0x000fe20003f25070 */
[----:B------:R-:W-:Y:S01]  /*1a20*/  IMAD R6, R7, 0x1000, R62 ;  /* 0x0000100007067824 */ /* 0x000fe200078e023e */
[----:B------:R-:W-:Y:S01]  /*1a30*/  LEA R4, R5, UR44, 0x3 ;  /* 0x0000002c05047c11 */ /* 0x000fe2000f8e18ff */
[----:B------:R-:W0:Y:S01]  /*1a40*/  LDC R74, c[0x0][0x28c] ;  /* 0x0000a300ff4a7b82 */ /* 0x000e220000000800 */
[----:B------:R-:W-:Y:S01]  /*1a50*/  SEL R0, R0, 0x10, !P1 ;  /* 0x0000001000007807 */ /* 0x000fe20004800000 */
[----:B------:R-:W-:-:S04]  /*1a60*/  VIADD R8, R6, UR44 ;  /* 0x0000002c06087c36 */ /* 0x000fc80008000000 */
[----:B------:R-:W-:-:S03]  /*1a70*/  IMAD.IADD R21, R8, 0x1, R0 ;  /* 0x0000000108157824 */ /* 0x000fc600078e0200 */
[----:B------:R1:W2:Y:S01]  /*1a80*/  SYNCS.PHASECHK.TRANS64.TRYWAIT P1, [R4+URZ], R75 ;  /* 0x0000004b040075a7 */ /* 0x0002a2000802017f */
[----:B------:R1:W3:Y:S03]  /*1a90*/  LDS.U16 R7, [R6+UR44+0xa00] ;  /* 0x000a002c06077984 */ /* 0x0002e60008000400 */
[----:B------:R-:W-:Y:S05]  /*1aa0*/  WARPSYNC.ALL ;  /* 0x0000000000007948 */ /* 0x000fea0003800000 */
[----:B------:R-:W3:Y:S04]  /*1ab0*/  LDS.U16 R10, [R6+UR44+0x800] ;  /* 0x0008002c060a7984 */ /* 0x000ee80008000400 */
[----:B------:R-:W-:Y:S04]  /*1ac0*/  LDS.U16 R9, [R6+UR44+0xa08] ;  /* 0x000a082c06097984 */ /* 0x000fe80008000400 */
[----:B------:R-:W4:Y:S01]  /*1ad0*/  LDS.U16 R12, [R6+UR44+0x808] ;  /* 0x0008082c060c7984 */ /* 0x000f220008000400 */
[----:B0-----:R-:W-:-:S03]  /*1ae0*/  ISETP.GE.AND P3, PT, R74, 0x41, PT ;  /* 0x000000414a00780c */ /* 0x001fc60003f66270 */
[----:B------:R-:W-:Y:S04]  /*1af0*/  LDS.U16 R11, [R21+0xa00] ;  /* 0x000a0000150b7984 */ /* 0x000fe80000000400 */
[----:B------:R-:W0:Y:S04]  /*1b00*/  LDS.U16 R14, [R21+0x800] ;  /* 0x00080000150e7984 */ /* 0x000e280000000400 */
[----:B------:R-:W-:Y:S04]  /*1b10*/  LDS.U16 R13, [R21+0xa08] ;  /* 0x000a0800150d7984 */ /* 0x000fe80000000400 */
[----:B------:R-:W2:Y:S01]  /*1b20*/  LDS.U16 R20, [R21+0x808] ;  /* 0x0008080015147984 */ /* 0x000ea20000000400 */
[----:B---3--:R-:W-:-:S04]  /*1b30*/  PRMT R7, R10, 0x5410, R7 ;  /* 0x000054100a077816 */ /* 0x008fc80000000007 */
[-C--:B------:R-:W-:Y:S02]  /*1b40*/  F2FP.F16.E4M3.UNPACK_B R10, R7.reuse ;  /* 0x00000007ff0a723e */ /* 0x080fe400020006ff */
[----:B------:R-:W-:Y:S02]  /*1b50*/  F2FP.F16.E4M3.UNPACK_B R7, R7.H1 ;  /* 0x00000007ff07723e */ /* 0x000fe400030006ff */
[----:B----4-:R-:W-:Y:S01]  /*1b60*/  PRMT R9, R12, 0x5410, R9 ;  /* 0x000054100c097816 */ /* 0x010fe20000000009 */
[--C-:B-1----:R-:W-:Y:S02]  /*1b70*/  HADD2.F32 R6, -RZ, R10.reuse.H0_H0 ;  /* 0x2000000aff067230 */ /* 0x102fe40000004100 */
[----:B------:R-:W-:Y:S01]  /*1b80*/  HADD2.F32 R15, -RZ, R10.H1_H1 ;  /* 0x3000000aff0f7230 */ /* 0x000fe20000004100 */
[----:B------:R-:W-:Y:S01]  /*1b90*/  F2FP.F16.E4M3.UNPACK_B R12, R9 ;  /* 0x00000009ff0c723e */ /* 0x000fe200020006ff */
[----:B------:R-:W-:Y:S01]  /*1ba0*/  HADD2.F32 R10, -RZ, R7.H1_H1 ;  /* 0x30000007ff0a7230 */ /* 0x000fe20000004100 */
[----:B0-----:R-:W-:-:S03]  /*1bb0*/  PRMT R11, R14, 0x5410, R11 ;  /* 0x000054100e0b7816 */ /* 0x001fc6000000000b */
[--C-:B------:R-:W-:Y:S01]  /*1bc0*/  HADD2.F32 R66, -RZ, R12.reuse.H0_H0 ;  /* 0x2000000cff427230 */ /* 0x100fe20000004100 */
[----:B------:R-:W-:Y:S01]  /*1bd0*/  F2FP.F16.E4M3.UNPACK_B R14, R9.H1 ;  /* 0x00000009ff0e723e */ /* 0x000fe200030006ff */
[----:B------:R-:W-:Y:S01]  /*1be0*/  HADD2.F32 R9, -RZ, R7.H0_H0 ;  /* 0x20000007ff097230 */ /* 0x000fe20000004100 */
[----:B------:R-:W-:Y:S01]  /*1bf0*/  F2FP.BF16.F32.PACK_AB R64, R15, R6 ;  /* 0x000000060f40723e */ /* 0x000fe200000010ff */
[----:B------:R-:W-:Y:S02]  /*1c00*/  HADD2.F32 R7, -RZ, R12.H1_H1 ;  /* 0x3000000cff077230 */ /* 0x000fe40000004100 */
[--C-:B------:R-:W-:Y:S01]  /*1c10*/  HADD2.F32 R67, -RZ, R14.reuse.H0_H0 ;  /* 0x2000000eff437230 */ /* 0x100fe20000004100 */
[----:B--2---:R-:W-:Y:S01]  /*1c20*/  PRMT R13, R20, 0x5410, R13 ;  /* 0x00005410140d7816 */ /* 0x004fe2000000000d */
[----:B------:R-:W-:Y:S01]  /*1c30*/  HADD2.F32 R14, -RZ, R14.H1_H1 ;  /* 0x3000000eff0e7230 */ /* 0x000fe20000004100 */
[----:B------:R-:W-:Y:S02]  /*1c40*/  F2FP.BF16.F32.PACK_AB R65, R10, R9 ;  /* 0x000000090a41723e */ /* 0x000fe400000010ff */
[----:B------:R-:W-:-:S02]  /*1c50*/  F2FP.BF16.F32.PACK_AB R66, R7, R66 ;  /* 0x000000420742723e */ /* 0x000fc400000010ff */
[----:B------:R-:W-:Y:S01]  /*1c60*/  F2FP.BF16.F32.PACK_AB R67, R14, R67 ;  /* 0x000000430e43723e */ /* 0x000fe200000010ff */
[----:B------:R-:W-:-:S03]  /*1c70*/  UIADD3 UR4, UR44, 0x12800, URZ ;  /* 0x000128002c047890 */ /* 0x000fc6000fffe03f */
[----:B------:R-:W-:Y:S01]  /*1c80*/  WARPGROUP.ARRIVE ;  /* 0x00000000000079c5 */ /* 0x000fe20000000000 */
[----:B------:R-:W-:Y:S01]  /*1c90*/  UMOV UR7, 0x40000040 ;  /* 0x4000004000077882 */ /* 0x000fe20000000000 */
[-C--:B------:R-:W-:Y:S01]  /*1ca0*/  F2FP.F16.E4M3.UNPACK_B R6, R11.reuse ;  /* 0x0000000bff06723e */ /* 0x080fe200020006ff */
[----:B------:R-:W-:Y:S01]  /*1cb0*/  USHF.R.U32.HI UR4, URZ, 0x4, UR4 ;  /* 0x000000043f047899 */ /* 0x000fe20008011604 */
[----:B------:R-:W-:Y:S01]  /*1cc0*/  F2FP.F16.E4M3.UNPACK_B R7, R11.H1 ;  /* 0x0000000bff07723e */ /* 0x000fe200030006ff */
[----:B------:R-:W-:Y:S01]  /*1cd0*/  IMAD.MOV.U32 R12, RZ, RZ, 0x20 ;  /* 0x00000020ff0c7424 */ /* 0x000fe200078e00ff */
[----:B------:R-:W-:Y:S01]  /*1ce0*/  F2FP.F16.E4M3.UNPACK_B R10, R13 ;  /* 0x0000000dff0a723e */ /* 0x000fe200020006ff */
[----:B------:R-:W-:Y:S01]  /*1cf0*/  ULOP3.LUT UR4, UR4, 0x3fff, URZ, 0xc0, !UPT ;  /* 0x00003fff04047892 */ /* 0x000fe2000f8ec03f */
[--C-:B------:R-:W-:Y:S01]  /*1d00*/  HADD2.F32 R68, -RZ, R6.reuse.H0_H0 ;  /* 0x20000006ff447230 */ /* 0x100fe20000004100 */
[----:B------:R-:W-:Y:S01]  /*1d10*/  LOP3.LUT P2, RZ, R72, 0x2, RZ, 0xc0, !PT ;  /* 0x0000000248ff7812 */ /* 0x000fe2000784c0ff */
[----:B------:R-:W-:Y:S01]  /*1d20*/  HADD2.F32 R9, -RZ, R6.H1_H1 ;  /* 0x30000006ff097230 */ /* 0x000fe20000004100 */
[----:B------:R-:W-:Y:S01]  /*1d30*/  ULOP3.LUT UR5, UR4, 0x10000, URZ, 0xfc, !UPT ;  /* 0x0001000004057892 */ /* 0x000fe2000f8efc3f */
[----:B------:R-:W-:-:S02]  /*1d40*/  HADD2.F32 R69, -RZ, R7.H0_H0 ;  /* 0x20000007ff457230 */ /* 0x000fc40000004100 */
[----:B------:R-:W-:Y:S01]  /*1d50*/  HADD2.F32 R6, -RZ, R7.H1_H1 ;  /* 0x30000007ff067230 */ /* 0x000fe20000004100 */
[----:B------:R-:W-:Y:S01]  /*1d60*/  ULEA UR4, UR36, UR5, 0x9 ;  /* 0x0000000524047291 */ /* 0x000fe2000f8e483f */
[----:B------:R-:W-:Y:S01]  /*1d70*/  F2FP.F16.E4M3.UNPACK_B R7, R13.H1 ;  /* 0x0000000dff07723e */ /* 0x000fe200030006ff */
[--C-:B------:R-:W-:Y:S01]  /*1d80*/  HADD2.F32 R70, -RZ, R10.reuse.H0_H0 ;  /* 0x2000000aff467230 */ /* 0x100fe20000004100 */
[----:B------:R-:W-:Y:S01]  /*1d90*/  F2FP.BF16.F32.PACK_AB R68, R9, R68 ;  /* 0x000000440944723e */ /* 0x000fe200000010ff */
[----:B------:R-:W-:Y:S01]  /*1da0*/  HADD2.F32 R15, -RZ, R10.H1_H1 ;  /* 0x3000000aff0f7230 */ /* 0x000fe20000004100 */
[----:B------:R-:W-:Y:S01]  /*1db0*/  F2FP.BF16.F32.PACK_AB R69, R6, R69 ;  /* 0x000000450645723e */ /* 0x000fe200000010ff */
[--C-:B------:R-:W-:Y:S01]  /*1dc0*/  HADD2.F32 R71, -RZ, R7.reuse.H0_H0 ;  /* 0x20000007ff477230 */ /* 0x100fe20000004100 */
[----:B------:R-:W-:Y:S01]  /*1dd0*/  UMOV UR6, UR4 ;  /* 0x0000000400067c82 */ /* 0x000fe20008000000 */
[----:B------:R-:W-:Y:S01]  /*1de0*/  HADD2.F32 R10, -RZ, R7.H1_H1 ;  /* 0x30000007ff0a7230 */ /* 0x000fe20000004100 */
[----:B------:R-:W-:Y:S01]  /*1df0*/  HGMMA.64x64x16.F32.BF16 R24, R64, gdesc[UR4], RZ, !UPT, gsb0 ;  /* 0x00e0000440187df0 */ /* 0x000fe2000c0018ff */
[----:B------:R-:W-:Y:S01]  /*1e00*/  F2FP.BF16.F32.PACK_AB R70, R15, R70 ;  /* 0x000000460f46723e */ /* 0x000fe200000010ff */
[----:B------:R-:W-:Y:S01]  /*1e10*/  UIADD3 UR6, UR4, 0x2, URZ ;  /* 0x0000000204067890 */ /* 0x000fe2000fffe03f */
[----:B------:R-:W-:Y:S01]  /*1e20*/  SEL R7, R12, 0xffffffe0, !P2 ;  /* 0xffffffe00c077807 */ /* 0x000fe20005000000 */
[----:B------:R-:W-:Y:S01]  /*1e30*/  UMOV UR7, 0x40000040 ;  /* 0x4000004000077882 */ /* 0x000fe20000000000 */
[----:B------:R-:W-:-:S03]  /*1e40*/  F2FP.BF16.F32.PACK_AB R71, R10, R71 ;  /* 0x000000470a47723e */ /* 0x000fc600000010ff */
[----:B------:R-:W-:Y:S01]  /*1e50*/  IMAD.IADD R21, R8, 0x1, R7 ;  /* 0x0000000108157824 */ /* 0x000fe200078e0207 */
[----:B------:R-:W-:Y:S02]  /*1e60*/  WARPGROUP.DEPBAR.LE gsb0, 0x0 ;  /* 0x00008000000079c5 */ /* 0x000fe40000010000 */
[----:B------:R-:W-:-:S06]  /*1e70*/  WARPGROUP.ARRIVE ;  /* 0x00000000000079c5 */ /* 0x000fcc0000000000 */
[----:B------:R-:W-:Y:S01]  /*1e80*/  HGMMA.64x64x16.F32.BF16 R24, R68, gdesc[UR4], R24, gsb0 ;  /* 0x00e0000444187df0 */ /* 0x000fe20008001818 */
[----:B------:R-:W-:Y:S01]  /*1e90*/  UIADD3 UR6, UR4, 0x4, URZ ;  /* 0x0000000404067890 */ /* 0x000fe2000fffe03f */
[----:B------:R-:W-:Y:S01]  /*1ea0*/  UMOV UR7, 0x40000040 ;  /* 0x4000004000077882 */ /* 0x000fe20000000000 */
[----:B------:R-:W-:Y:S02]  /*1eb0*/  WARPGROUP.DEPBAR.LE gsb0, 0x0 ;  /* 0x00008000000079c5 */ /* 0x000fe40000010000 */
[----:B------:R-:W-:Y:S04]  /*1ec0*/  LDS.U16 R6, [R21+0xa00] ;  /* 0x000a000015067984 */ /* 0x000fe80000000400 */
[----:B------:R-:W0:Y:S04]  /*1ed0*/  LDS.U16 R9, [R21+0x800] ;  /* 0x0008000015097984 */ /* 0x000e280000000400 */
[----:B------:R-:W-:Y:S04]  /*1ee0*/  LDS.U16 R8, [R21+0xa08] ;  /* 0x000a080015087984 */ /* 0x000fe80000000400 */
[----:B------:R1:W2:Y:S02]  /*1ef0*/  LDS.U16 R15, [R21+0x808] ;  /* 0x00080800150f7984 */ /* 0x0002a40000000400 */
[----:B-1----:R-:W-:Y:S01]  /*1f00*/  IMAD.IADD R21, R0, 0x1, R21 ;  /* 0x0000000100157824 */ /* 0x002fe200078e0215 */
[----:B0-----:R-:W-:-:S04]  /*1f10*/  PRMT R6, R9, 0x5410, R6 ;  /* 0x0000541009067816 */ /* 0x001fc80000000006 */
[-C--:B------:R-:W-:Y:S02]  /*1f20*/  F2FP.F16.E4M3.UNPACK_B R9, R6.reuse ;  /* 0x00000006ff09723e */ /* 0x080fe400020006ff */
[----:B------:R-:W-:Y:S02]  /*1f30*/  F2FP.F16.E4M3.UNPACK_B R6, R6.H1 ;  /* 0x00000006ff06723e */ /* 0x000fe400030006ff */
[----:B--2---:R-:W-:Y:S01]  /*1f40*/  PRMT R8, R15, 0x5410, R8 ;  /* 0x000054100f087816 */ /* 0x004fe20000000008 */
[--C-:B------:R-:W-:Y:S02]  /*1f50*/  HADD2.F32 R68, -RZ, R9.reuse.H0_H0 ;  /* 0x20000009ff447230 */ /* 0x100fe40000004100 */
[--C-:B------:R-:W-:Y:S01]  /*1f60*/  HADD2.F32 R69, -RZ, R6.reuse.H0_H0 ;  /* 0x20000006ff457230 */ /* 0x100fe20000004100 */
[-C--:B------:R-:W-:Y:S01]  /*1f70*/  F2FP.F16.E4M3.UNPACK_B R10, R8.reuse ;  /* 0x00000008ff0a723e */ /* 0x080fe200020006ff */
[----:B------:R-:W-:Y:S01]  /*1f80*/  HADD2.F32 R9, -RZ, R9.H1_H1 ;  /* 0x30000009ff097230 */ /* 0x000fe20000004100 */
[----:B------:R-:W-:Y:S01]  /*1f90*/  F2FP.F16.E4M3.UNPACK_B R8, R8.H1 ;  /* 0x00000008ff08723e */ /* 0x000fe200030006ff */
[----:B------:R-:W-:-:S02]  /*1fa0*/  HADD2.F32 R6, -RZ, R6.H1_H1 ;  /* 0x30000006ff067230 */ /* 0x000fc40000004100 */
[----:B------:R-:W-:Y:S01]  /*1fb0*/  HADD2.F32 R70, -RZ, R10.H0_H0 ;  /* 0x2000000aff467230 */ /* 0x000fe20000004100 */
[----:B------:R-:W-:Y:S01]  /*1fc0*/  F2FP.BF16.F32.PACK_AB R68, R9, R68 ;  /* 0x000000440944723e */ /* 0x000fe200000010ff */
[----:B------:R-:W-:Y:S01]  /*1fd0*/  HADD2.F32 R71, -RZ, R8.H0_H0 ;  /* 0x20000008ff477230 */ /* 0x000fe20000004100 */
[----:B------:R-:W-:Y:S01]  /*1fe0*/  F2FP.BF16.F32.PACK_AB R69, R6, R69 ;  /* 0x000000450645723e */ /* 0x000fe200000010ff */
[----:B------:R-:W-:Y:S02]  /*1ff0*/  HADD2.F32 R15, -RZ, R10.H1_H1 ;  /* 0x3000000aff0f7230 */ /* 0x000fe40000004100 */
[----:B------:R-:W-:-:S03]  /*2000*/  HADD2.F32 R8, -RZ, R8.H1_H1 ;  /* 0x30000008ff087230 */ /* 0x000fc60000004100 */
[----:B------:R-:W-:Y:S02]  /*2010*/  F2FP.BF16.F32.PACK_AB R70, R15, R70 ;  /* 0x000000460f46723e */ /* 0x000fe400000010ff */
[----:B------:R-:W-:-:S04]  /*2020*/  F2FP.BF16.F32.PACK_AB R71, R8, R71 ;  /* 0x000000470847723e */ /* 0x000fc800000010ff */
        /* <DEDUP_REMOVED lines=8> */
[----:B------:R-:W1:Y:S01]  /*20b0*/  LDS.U16 R15, [R21+0x808] ;  /* 0x00080800150f7984 */ /* 0x000e620000000400 */
[----:B0-----:R-:W-:-:S04]  /*20c0*/  PRMT R6, R9, 0x5410, R6 ;  /* 0x0000541009067816 */ /* 0x001fc80000000006 */
[-C--:B------:R-:W-:Y:S02]  /*20d0*/  F2FP.F16.E4M3.UNPACK_B R9, R6.reuse ;  /* 0x00000006ff09723e */ /* 0x080fe400020006ff */
[----:B------:R-:W-:Y:S02]  /*20e0*/  F2FP.F16.E4M3.UNPACK_B R6, R6.H1 ;  /* 0x00000006ff06723e */ /* 0x000fe400030006ff */
[----:B-1----:R-:W-:Y:S01]  /*20f0*/  PRMT R8, R15, 0x5410, R8 ;  /* 0x000054100f087816 */ /* 0x002fe20000000008 */
        /* <DEDUP_REMOVED lines=15> */
[----:B------:R-:W-:Y:S03]  /*21f0*/  HGMMA.64x64x16.F32.BF16 R24, R68, gdesc[UR4], R24, gsb0 ;  /* 0x00e0000444187df0 */ /* 0x000fe60008001818 */
[----:B------:R-:W-:Y:S02]  /*2200*/  WARPGROUP.DEPBAR.LE gsb0, 0x0 ;  /* 0x00008000000079c5 */ /* 0x000fe40000010000 */
[----:B------:R-:W-:Y:S05]  /*2210*/  @!P3 BRA `(.L_x_24) ;  /* 0x000000000090b947 */ /* 0x000fea0003800000 */
[----:B------:R-:W-:Y:S05]  /*2220*/  @!P0 BRA `(.L_x_25) ;  /* 0x0000000000048947 */ /* 0x000fea0003800000 */
[----:B------:R-:W-:Y:S01]  /*2230*/  BPT.TRAP 0x1 ;  /* 0x000000040000795c */ /* 0x000fe20000300000 */
.L_x_25:
[----:B------:R-:W-:Y:S01]  /*2240*/  IMAD R6, R5, 0x1000, R62 ;  /* 0x0000100005067824 */ /* 0x000fe200078e023e */
[----:B------:R-:W-:Y:S06]  /*2250*/  @P1 BRA `(.L_x_26) ;  /* 0x0000000000081947 */ /* 0x000fec0003800000 */
[----:B------:R-:W0:Y:S02]  /*2260*/  SYNCS.PHASECHK.TRANS64.TRYWAIT P1, [R4+URZ], R75 ;  /* 0x0000004b040075a7 */ /* 0x000e24000802017f */
[----:B0-----:R-:W-:Y:S05]  /*2270*/  @!P1 BRA `(.L_x_27) ;  /* 0x0000005800689947 */ /* 0x001fea0003800000 */
.L_x_26:
[----:B0-----:R-:W-:Y:S01]  /*2280*/  LDS.U16 R4, [R6+UR44+0xa00] ;  /* 0x000a002c06047984 */ /* 0x001fe20008000400 */
[----:B------:R-:W-:-:S03]  /*2290*/  VIADD R9, R6, UR44 ;  /* 0x0000002c06097c36 */ /* 0x000fc60008000000 */
[----:B------:R-:W0:Y:S01]  /*22a0*/  LDS.U16 R11, [R6+UR44+0x800] ;  /* 0x0008002c060b7984 */ /* 0x000e220008000400 */
[----:B------:R-:W-:-:S03]  /*22b0*/  IMAD.IADD R14, R0, 0x1, R9 ;  /* 0x00000001000e7824 */ /* 0x000fc600078e0209 */
[----:B------:R-:W-:Y:S04]  /*22c0*/  LDS.U16 R8, [R6+UR44+0xa08] ;  /* 0x000a082c06087984 */ /* 0x000fe80008000400 */
[----:B------:R-:W1:Y:S04]  /*22d0*/  LDS.U16 R13, [R6+UR44+0x808] ;  /* 0x0008082c060d7984 */ /* 0x000e680008000400 */
[----:B------:R-:W-:Y:S04]  /*22e0*/  LDS.U16 R9, [R14+0xa00] ;  /* 0x000a00000e097984 */ /* 0x000fe80000000400 */
[----:B------:R-:W2:Y:S04]  /*22f0*/  LDS.U16 R10, [R14+0x800] ;  /* 0x000800000e0a7984 */ /* 0x000ea80000000400 */
[----:B------:R-:W-:Y:S04]  /*2300*/  LDS.U16 R12, [R14+0xa08] ;  /* 0x000a08000e0c7984 */ /* 0x000fe80000000400 */
[----:B------:R-:W3:Y:S01]  /*2310*/  LDS.U16 R15, [R14+0x808] ;  /* 0x000808000e0f7984 */ /* 0x000ee20000000400 */
[----:B0-----:R-:W-:-:S04]  /*2320*/  PRMT R4, R11, 0x5410, R4 ;  /* 0x000054100b047816 */ /* 0x001fc80000000004 */
[-C--:B------:R-:W-:Y:S02]  /*2330*/  F2FP.F16.E4M3.UNPACK_B R11, R4.reuse ;  /* 0x00000004ff0b723e */ /* 0x080fe400020006ff */
[----:B------:R-:W-:Y:S02]  /*2340*/  F2FP.F16.E4M3.UNPACK_B R4, R4.H1 ;  /* 0x00000004ff04723e */ /* 0x000fe400030006ff */
[----:B-1----:R-:W-:Y:S01]  /*2350*/  PRMT R8, R13, 0x5410, R8 ;  /* 0x000054100d087816 */ /* 0x002fe20000000008 */
[--C-:B------:R-:W-:Y:S02]  /*2360*/  HADD2.F32 R64, -RZ, R11.reuse.H0_H0 ;  /* 0x2000000bff407230 */ /* 0x100fe40000004100 */
[----:B------:R-:W-:Y:S01]  /*2370*/  HADD2.F32 R11, -RZ, R11.H1_H1 ;  /* 0x3000000bff0b7230 */ /* 0x000fe20000004100 */
[-C--:B------:R-:W-:Y:S01]  /*2380*/  F2FP.F16.E4M3.UNPACK_B R6, R8.reuse ;  /* 0x00000008ff06723e */ /* 0x080fe200020006ff */
[--C-:B------:R-:W-:Y:S01]  /*2390*/  HADD2.F32 R65, -RZ, R4.reuse.H0_H0 ;  /* 0x20000004ff417230 */ /* 0x100fe20000004100 */
[----:B------:R-:W-:Y:S01]  /*23a0*/  F2FP.F16.E4M3.UNPACK_B R8, R8.H1 ;  /* 0x00000008ff08723e */ /* 0x000fe200030006ff */
[----:B------:R-:W-:Y:S01]  /*23b0*/  HADD2.F32 R4, -RZ, R4.H1_H1 ;  /* 0x30000004ff047230 */ /* 0x000fe20000004100 */
[----:B------:R-:W-:Y:S01]  /*23c0*/  F2FP.BF16.F32.PACK_AB R64, R11, R64 ;  /* 0x000000400b40723e */ /* 0x000fe200000010ff */
[--C-:B------:R-:W-:Y:S01]  /*23d0*/  HADD2.F32 R66, -RZ, R6.reuse.H0_H0 ;  /* 0x20000006ff427230 */ /* 0x100fe20000004100 */
[----:B--2---:R-:W-:Y:S01]  /*23e0*/  PRMT R11, R10, 0x5410, R9 ;  /* 0x000054100a0b7816 */ /* 0x004fe20000000009 */
[----:B------:R-:W-:Y:S01]  /*23f0*/  HADD2.F32 R13, -RZ, R6.H1_H1 ;  /* 0x30000006ff0d7230 */ /* 0x000fe20000004100 */
[----:B------:R-:W-:Y:S01]  /*2400*/  F2FP.BF16.F32.PACK_AB R65, R4, R65 ;  /* 0x000000410441723e */ /* 0x000fe200000010ff */
[----:B------:R-:W-:-:S02]  /*2410*/  HADD2.F32 R67, -RZ, R8.H0_H0 ;  /* 0x20000008ff437230 */ /* 0x000fc40000004100 */
[----:B------:R-:W-:Y:S01]  /*2420*/  HADD2.F32 R8, -RZ, R8.H1_H1 ;  /* 0x30000008ff087230 */ /* 0x000fe20000004100 */
[----:B------:R-:W-:Y:S02]  /*2430*/  F2FP.BF16.F32.PACK_AB R66, R13, R66 ;  /* 0x000000420d42723e */ /* 0x000fe400000010ff */
[----:B---3--:R-:W-:Y:S02]  /*2440*/  PRMT R13, R15, 0x5410, R12 ;  /* 0x000054100f0d7816 */ /* 0x008fe4000000000c */
[----:B------:R-:W-:-:S07]  /*2450*/  F2FP.BF16.F32.PACK_AB R67, R8, R67 ;  /* 0x000000430843723e */ /* 0x000fce00000010ff */
.L_x_24:
[----:B------:R-:W-:-:S13]  /*2460*/  ISETP.NE.AND P1, PT, RZ, UR42, PT ;  /* 0x0000002aff007c0c */ /* 0x000fda000bf25270 */
[----:B------:R-:W-:Y:S05]  /*2470*/  @!P1 BRA `(.L_x_28) ;  /* 0x0000001000309947 */ /* 0x000fea0003800000 */
[----:B------:R-:W-:-:S13]  /*2480*/  ISETP.GT.AND P1, PT, R74, 0x80, PT ;  /* 0x000000804a00780c */ /* 0x000fda0003f24270 */
[----:B------:R-:W-:Y:S02]  /*2490*/  @!P1 IMAD.SHL.U32 R6, R5, 0x1000, RZ ;  /* 0x0000100005069824 */ /* 0x000fe400078e00ff */
[----:B------:R-:W-:Y:S01]  /*24a0*/  @!P1 IMAD.U32 R12, RZ, RZ, UR36 ;  /* 0x00000024ff0c9e24 */ /* 0x000fe2000f8e00ff */
[----:B------:R-:W-:Y:S06]  /*24b0*/  @!P1 BRA `(.L_x_29) ;  /* 0x0000000800889947 */ /* 0x000fec0003800000 */
[----:B------:R-:W-:Y:S02]  /*24c0*/  IMAD.MOV.U32 R6, RZ, RZ, R5 ;  /* 0x000000ffff067224 */ /* 0x000fe400078e0005 */
[----:B------:R-:W-:Y:S02]  /*24d0*/  IMAD.U32 R4, RZ, RZ, UR42 ;  /* 0x0000002aff047e24 */ /* 0x000fe4000f8e00ff */
[----:B------:R-:W-:-:S07]  /*24e0*/  IMAD.U32 R12, RZ, RZ, UR36 ;  /* 0x00000024ff0c7e24 */ /* 0x000fce000f8e00ff */
.L_x_37:
[----:B------:R-:W-:Y:S01]  /*24f0*/  IMAD.MOV.U32 R9, RZ, RZ, 0x40000040 ;  /* 0x40000040ff097424 */ /* 0x000fe200078e00ff */
[----:B------:R-:W-:Y:S01]  /*2500*/  LEA R8, R6, UR5, 0x9 ;  /* 0x0000000506087c11 */ /* 0x000fe2000f8e48ff */
[----:B------:R-:W-:Y:S05]  /*2510*/  YIELD ;  /* 0x0000000000007946 */ /* 0x000fea0003800000 */
[----:B------:R-:W-:Y:S05]  /*2520*/  WARPSYNC.ALL ;  /* 0x0000000000007948 */ /* 0x000fea0003800000 */
[----:B------:R-:W-:Y:S01]  /*2530*/  R2UR UR6, R8 ;  /* 0x00000000080672ca */ /* 0x000fe200000e0000 */
[----:B------:R-:W-:Y:S01]  /*2540*/  WARPGROUP.ARRIVE ;  /* 0x00000000000079c5 */ /* 0x000fe20000000000 */
[----:B------:R-:W-:Y:S01]  /*2550*/  R2UR UR7, R9 ;  /* 0x00000000090772ca */ /* 0x000fe200000e0000 */
[----:B------:R-:W-:-:S05]  /*2560*/  VIADD R5, R6, 0x1 ;  /* 0x0000000106057836 */ /* 0x000fca0000000000 */
[----:B------:R-:W-:-:S04]  /*2570*/  ISETP.NE.AND P1, PT, R5, 0x12, PT ;  /* 0x000000120500780c */ /* 0x000fc80003f25270 */
[----:B------:R-:W-:Y:S02]  /*2580*/  SEL R10, RZ, 0x1, P1 ;  /* 0x00000001ff0a7807 */ /* 0x000fe40000800000 */
[----:B------:R-:W-:Y:S01]  /*2590*/  SEL R5, R5, RZ, P1 ;  /* 0x000000ff05057207 */ /* 0x000fe20000800000 */
[----:B------:R-:W-:Y:S01]  /*25a0*/  HGMMA.64x64x16.F32.BF16 R24, R64, gdesc[UR4], R24, gsb0 ;  /* 0x00e0000440187df0 */ /* 0x000fe20008001818 */
[----:B------:R-:W-:Y:S02]  /*25b0*/  LOP3.LUT R3, R3, R10, RZ, 0x3c, !PT ;  /* 0x0000000a03037212 */ /* 0x000fe400078e3cff */
[----:B------:R-:W-:Y:S02]  /*25c0*/  WARPGROUP.DEPBAR.LE gsb0, 0x0 ;  /* 0x00008000000079c5 */ /* 0x000fe40000010000 */
[----:B------:R-:W-:Y:S05]  /*25d0*/  @!P0 BRA `(.L_x_30) ;  /* 0x0000000000048947 */ /* 0x000fea0003800000 */
[----:B------:R-:W-:Y:S01]  /*25e0*/  BPT.TRAP 0x1 ;  /* 0x000000040000795c */ /* 0x000fe20000300000 */
.L_x_30:
[-C--:B------:R-:W-:Y:S01]  /*25f0*/  F2FP.F16.E4M3.UNPACK_B R9, R11.reuse ;  /* 0x0000000bff09723e */ /* 0x080fe200020006ff */
[----:B------:R-:W-:Y:S01]  /*2600*/  VIADD R20, R8, 0x2 ;  /* 0x0000000208147836 */ /* 0x000fe20000000000 */
[----:B------:R-:W-:Y:S01]  /*2610*/  F2FP.F16.E4M3.UNPACK_B R11, R11.H1 ;  /* 0x0000000bff0b723e */ /* 0x000fe200030006ff */
[----:B------:R-:W-:Y:S01]  /*2620*/  IMAD.MOV.U32 R21, RZ, RZ, 0x40000040 ;  /* 0x40000040ff157424 */ /* 0x000fe200078e00ff */
[-C--:B------:R-:W-:Y:S01]  /*2630*/  F2FP.F16.E4M3.UNPACK_B R14, R13.reuse ;  /* 0x0000000dff0e723e */ /* 0x080fe200020006ff */
[----:B------:R-:W-:Y:S01]  /*2640*/  HADD2.F32 R68, -RZ, R9.H0_H0 ;  /* 0x20000009ff447230 */ /* 0x000fe20000004100 */
[----:B------:R-:W-:Y:S01]  /*2650*/  F2FP.F16.E4M3.UNPACK_B R13, R13.H1 ;  /* 0x0000000dff0d723e */ /* 0x000fe200030006ff */
[--C-:B------:R-:W-:Y:S01]  /*2660*/  HADD2.F32 R69, -RZ, R11.reuse.H0_H0 ;  /* 0x2000000bff457230 */ /* 0x100fe20000004100 */
[----:B------:R-:W-:Y:S01]  /*2670*/  R2UR UR6, R20 ;  /* 0x00000000140672ca */ /* 0x000fe200000e0000 */
[----:B------:R-:W-:Y:S01]  /*2680*/  HADD2.F32 R10, -RZ, R11.H1_H1 ;  /* 0x3000000bff0a7230 */ /* 0x000fe20000004100 */
[----:B------:R-:W-:Y:S01]  /*2690*/  R2UR UR7, R21 ;  /* 0x00000000150772ca */ /* 0x000fe200000e0000 */
[--C-:B------:R-:W-:Y:S01]  /*26a0*/  HADD2.F32 R70, -RZ, R14.reuse.H0_H0 ;  /* 0x2000000eff467230 */ /* 0x100fe20000004100 */
[----:B------:R-:W-:Y:S01]  /*26b0*/  LEA R20, R5, UR44, 0x3 ;  /* 0x0000002c05147c11 */ /* 0x000fe2000f8e18ff */
[----:B------:R-:W-:Y:S01]  /*26c0*/  HADD2.F32 R11, -RZ, R14.H1_H1 ;  /* 0x3000000eff0b7230 */ /* 0x000fe20000004100 */
[----:B------:R-:W-:Y:S01]  /*26d0*/  SHF.L.U32 R21, R3, 0x1f, RZ ;  /* 0x0000001f03157819 */ /* 0x000fe200000006ff */
[----:B------:R-:W-:Y:S01]  /*26e0*/  HADD2.F32 R9, -RZ, R9.H1_H1 ;  /* 0x30000009ff097230 */ /* 0x000fe20000004100 */
[----:B------:R-:W-:Y:S01]  /*26f0*/  F2FP.BF16.F32.PACK_AB R69, R10, R69 ;  /* 0x000000450a45723e */ /* 0x000fe200000010ff */
[--C-:B------:R-:W-:Y:S01]  /*2700*/  HADD2.F32 R71, -RZ, R13.reuse.H0_H0 ;  /* 0x2000000dff477230 */ /* 0x100fe20000004100 */
[----:B------:R-:W-:Y:S01]  /*2710*/  F2FP.BF16.F32.PACK_AB R70, R11, R70 ;  /* 0x000000460b46723e */ /* 0x000fe200000010ff */
[----:B------:R-:W-:Y:S01]  /*2720*/  HADD2.F32 R14, -RZ, R13.H1_H1 ;  /* 0x3000000dff0e7230 */ /* 0x000fe20000004100 */
[----:B------:R-:W-:Y:S01]  /*2730*/  F2FP.BF16.F32.PACK_AB R68, R9, R68 ;  /* 0x000000440944723e */ /* 0x000fe200000010ff */
[----:B------:R0:W1:Y:S01]  /*2740*/  SYNCS.PHASECHK.TRANS64.TRYWAIT P1, [R20+URZ], R21 ;  /* 0x00000015140075a7 */ /* 0x000062000802017f */
[----:B------:R-:W-:-:S02]  /*2750*/  IMAD R9, R6, 0x1000, R7 ;  /* 0x0000100006097824 */ /* 0x000fc400078e0207 */
[----:B------:R-:W-:Y:S01]  /*2760*/  F2FP.BF16.F32.PACK_AB R71, R14, R71 ;  /* 0x000000470e47723e */ /* 0x000fe200000010ff */
[C---:B------:R-:W-:Y:S02]  /*2770*/  VIADD R10, R8.reuse, 0x4 ;  /* 0x00000004080a7836 */ /* 0x040fe40000000000 */
[----:B------:R-:W-:Y:S01]  /*2780*/  IADD3 R9, R9, UR44, R62 ;  /* 0x0000002c09097c10 */ /* 0x000fe2000fffe03e */
[----:B------:R-:W-:Y:S01]  /*2790*/  WARPGROUP.ARRIVE ;  /* 0x00000000000079c5 */ /* 0x000fe20000000000 */
[----:B------:R-:W-:-:S05]  /*27a0*/  VIADD R8, R8, 0x6 ;  /* 0x0000000608087836 */ /* 0x000fca0000000000 */
[----:B------:R-:W-:Y:S01]  /*27b0*/  HGMMA.64x64x16.F32.BF16 R24, R68, gdesc[UR4], R24, gsb0 ;  /* 0x00e0000444187df0 */ /* 0x000fe20008001818 */
[----:B------:R-:W-:Y:S02]  /*27c0*/  R2UR UR6, R10 ;  /* 0x000000000a0672ca */ /* 0x000fe400000e0000 */
[----:B------:R-:W-:Y:S02]  /*27d0*/  WARPGROUP.DEPBAR.LE gsb0, 0x0 ;  /* 0x00008000000079c5 */ /* 0x000fe40000010000 */
[----:B------:R-:W-:Y:S04]  /*27e0*/  LDS.U16 R6, [R9+0xa00] ;  /* 0x000a000009067984 */ /* 0x000fe80000000400 */
[----:B------:R-:W2:Y:S04]  /*27f0*/  LDS.U16 R11, [R9+0x800] ;  /* 0x00080000090b7984 */ /* 0x000ea80000000400 */
[----:B------:R-:W-:Y:S04]  /*2800*/  LDS.U16 R13, [R9+0xa08] ;  /* 0x000a0800090d7984 */ /* 0x000fe80000000400 */
[----:B------:R-:W3:Y:S01]  /*2810*/  LDS.U16 R14, [R9+0x808] ;  /* 0x00080800090e7984 */ /* 0x000ee20000000400 */
[----:B--2---:R-:W-:-:S04]  /*2820*/  PRMT R6, R11, 0x5410, R6 ;  /* 0x000054100b067816 */ /* 0x004fc80000000006 */
[-C--:B------:R-:W-:Y:S02]  /*2830*/  F2FP.F16.E4M3.UNPACK_B R11, R6.reuse ;  /* 0x00000006ff0b723e */ /* 0x080fe400020006ff */
[----:B------:R-:W-:Y:S02]  /*2840*/  F2FP.F16.E4M3.UNPACK_B R6, R6.H1 ;  /* 0x00000006ff06723e */ /* 0x000fe400030006ff */
[----:B---3--:R-:W-:Y:S01]  /*2850*/  PRMT R13, R14, 0x5410, R13 ;  /* 0x000054100e0d7816 */ /* 0x008fe2000000000d */
[--C-:B------:R-:W-:Y:S02]  /*2860*/  HADD2.F32 R68, -RZ, R11.reuse.H0_H0 ;  /* 0x2000000bff447230 */ /* 0x100fe40000004100 */
[----:B------:R-:W-:Y:S01]  /*2870*/  HADD2.F32 R15, -RZ, R11.H1_H1 ;  /* 0x3000000bff0f7230 */ /* 0x000fe20000004100 */
[-C--:B------:R-:W-:Y:S01]  /*2880*/  F2FP.F16.E4M3.UNPACK_B R14, R13.reuse ;  /* 0x0000000dff0e723e */ /* 0x080fe200020006ff */
[----:B------:R-:W-:Y:S01]  /*2890*/  IMAD.MOV.U32 R11, RZ, RZ, 0x40000040 ;  /* 0x40000040ff0b7424 */ /* 0x000fe200078e00ff */
[----:B------:R-:W-:Y:S01]  /*28a0*/  F2FP.F16.E4M3.UNPACK_B R13, R13.H1 ;  /* 0x0000000dff0d723e */ /* 0x000fe200030006ff */
[--C-:B------:R-:W-:Y:S01]  /*28b0*/  HADD2.F32 R69, -RZ, R6.reuse.H0_H0 ;  /* 0x20000006ff457230 */ /* 0x100fe20000004100 */
[----:B------:R-:W-:Y:S01]  /*28c0*/  F2FP.BF16.F32.PACK_AB R68, R15, R68 ;  /* 0x000000440f44723e */ /* 0x000fe200000010ff */
[----:B------:R-:W-:Y:S01]  /*28d0*/  HADD2.F32 R6, -RZ, R6.H1_H1 ;  /* 0x30000006ff067230 */ /* 0x000fe20000004100 */
[----:B------:R-:W-:Y:S01]  /*28e0*/  R2UR UR7, R11 ;  /* 0x000000000b0772ca */ /* 0x000fe200000e0000 */
[----:B------:R-:W-:-:S02]  /*28f0*/  HADD2.F32 R70, -RZ, R14.H0_H0 ;  /* 0x2000000eff467230 */ /* 0x000fc40000004100 */
[----:B------:R-:W-:Y:S01]  /*2900*/  HADD2.F32 R11, -RZ, R14.H1_H1 ;  /* 0x3000000eff0b7230 */ /* 0x000fe20000004100 */
[----:B------:R-:W-:Y:S01]  /*2910*/  F2FP.BF16.F32.PACK_AB R69, R6, R69 ;  /* 0x000000450645723e */ /* 0x000fe200000010ff */
[--C-:B------:R-:W-:Y:S02]  /*2920*/  HADD2.F32 R71, -RZ, R13.reuse.H0_H0 ;  /* 0x2000000dff477230 */ /* 0x100fe40000004100 */
[----:B------:R-:W-:Y:S01]  /*2930*/  HADD2.F32 R10, -RZ, R13.H1_H1 ;  /* 0x3000000dff0a7230 */ /* 0x000fe20000004100 */
[----:B------:R-:W-:Y:S01]  /*2940*/  F2FP.BF16.F32.PACK_AB R70, R11, R70 ;  /* 0x000000460b46723e */ /* 0x000fe200000010ff */
[----:B------:R-:W-:-:S03]  /*2950*/  IMAD.IADD R14, R0, 0x1, R9 ;  /* 0x00000001000e7824 */ /* 0x000fc600078e0209 */
[----:B------:R-:W-:-:S04]  /*2960*/  F2FP.BF16.F32.PACK_AB R71, R10, R71 ;  /* 0x000000470a47723e */ /* 0x000fc800000010ff */
[----:B------:R-:W-:-:S06]  /*2970*/  WARPGROUP.ARRIVE ;  /* 0x00000000000079c5 */ /* 0x000fcc0000000000 */
        /* <DEDUP_REMOVED lines=16> */
[----:B------:R-:W-:Y:S01]  /*2a80*/  HADD2.F32 R69, -RZ, R6.H0_H0 ;  /* 0x20000006ff457230 */ /* 0x000fe20000004100 */
[----:B------:R-:W-:Y:S01]  /*2a90*/  F2FP.BF16.F32.PACK_AB R68, R11, R68 ;  /* 0x000000440b44723e */ /* 0x000fe200000010ff */
[----:B------:R-:W-:Y:S01]  /*2aa0*/  HADD2.F32 R70, -RZ, R13.H0_H0 ;  /* 0x2000000dff467230 */ /* 0x000fe20000004100 */
[----:B------:R-:W-:Y:S01]  /*2ab0*/  R2UR UR7, R9 ;  /* 0x00000000090772ca */ /* 0x000fe200000e0000 */
[----:B------:R-:W-:-:S02]  /*2ac0*/  HADD2.F32 R71, -RZ, R10.H0_H0 ;  /* 0x2000000aff477230 */ /* 0x000fc40000004100 */
[----:B------:R-:W-:Y:S02]  /*2ad0*/  HADD2.F32 R6, -RZ, R6.H1_H1 ;  /* 0x30000006ff067230 */ /* 0x000fe40000004100 */
[----:B------:R-:W-:Y:S02]  /*2ae0*/  HADD2.F32 R13, -RZ, R13.H1_H1 ;  /* 0x3000000dff0d7230 */ /* 0x000fe40000004100 */
[----:B------:R-:W-:Y:S01]  /*2af0*/  HADD2.F32 R10, -RZ, R10.H1_H1 ;  /* 0x3000000aff0a7230 */ /* 0x000fe20000004100 */
[----:B------:R-:W-:Y:S02]  /*2b00*/  F2FP.BF16.F32.PACK_AB R69, R6, R69 ;  /* 0x000000450645723e */ /* 0x000fe400000010ff */
[----:B------:R-:W-:Y:S02]  /*2b10*/  F2FP.BF16.F32.PACK_AB R70, R13, R70 ;  /* 0x000000460d46723e */ /* 0x000fe400000010ff */
[----:B------:R-:W-:-:S04]  /*2b20*/  F2FP.BF16.F32.PACK_AB R71, R10, R71 ;  /* 0x000000470a47723e */ /* 0x000fc800000010ff */
[----:B------:R-:W-:-:S06]  /*2b30*/  WARPGROUP.ARRIVE ;  /* 0x00000000000079c5 */ /* 0x000fcc0000000000 */
[----:B------:R-:W-:Y:S03]  /*2b40*/  HGMMA.64x64x16.F32.BF16 R24, R68, gdesc[UR4], R24, gsb0 ;  /* 0x00e0000444187df0 */ /* 0x000fe60008001818 */
[----:B------:R-:W-:Y:S02]  /*2b50*/  WARPGROUP.DEPBAR.LE gsb0, 0x0 ;  /* 0x00008000000079c5 */ /* 0x000fe40000010000 */
[----:B01----:R-:W-:Y:S05]  /*2b60*/  @!P0 BRA `(.L_x_31) ;  /* 0x0000000000048947 */ /* 0x003fea0003800000 */
[----:B------:R-:W-:Y:S01]  /*2b70*/  BPT.TRAP 0x1 ;  /* 0x000000040000795c */ /* 0x000fe20000300000 */
.L_x_31:
[----:B------:R-:W-:Y:S01]  /*2b80*/  UISETP.GT.U32.AND UP0, UPT, UR38, 0x1, UPT ;  /* 0x000000012600788c */ /* 0x000fe2000bf04070 */
[----:B------:R-:W-:-:S05]  /*2b90*/  LEA R6, R12, UR44, 0x3 ;  /* 0x0000002c0c067c11 */ /* 0x000fca000f8e18ff */
[----:B------:R-:W-:Y:S01]  /*2ba0*/  PLOP3.LUT P2, PT, PT, PT, UP0, 0x80, 0x0 ;  /* 0x000000000000781c */ /* 0x000fe20003f4f008 */
[----:B------:R-:W-:-:S05]  /*2bb0*/  VIADD R6, R6, 0x90 ;  /* 0x0000009006067836 */ /* 0x000fca0000000000 */
[----:B------:R-:W-:-:S04]  /*2bc0*/  PRMT R6, RZ, 0x654, R6 ;  /* 0x00000654ff067816 */ /* 0x000fc80000000006 */
[----:B------:R0:W-:Y:S03]  /*2bd0*/  SYNCS.ARRIVE.TRANS64.RED.A1T0 RZ, [R6+URZ], RZ ;  /* 0x000000ff06ff79a7 */ /* 0x0001e6000810043f */
[----:B------:R-:W-:Y:S05]  /*2be0*/  @P2 BRA `(.L_x_32) ;  /* 0x0000000000042947 */ /* 0x000fea0003800000 */
[----:B------:R-:W-:Y:S01]  /*2bf0*/  BPT.TRAP 0x1 ;  /* 0x000000040000795c */ /* 0x000fe20000300000 */
.L_x_32:
[----:B------:R-:W-:-:S05]  /*2c00*/  VIADD R12, R12, 0x1 ;  /* 0x000000010c0c7836 */ /* 0x000fca0000000000 */
[----:B------:R-:W-:-:S04]  /*2c10*/  ISETP.NE.AND P2, PT, R12, 0x12, PT ;  /* 0x000000120c00780c */ /* 0x000fc80003f45270 */
[----:B------:R-:W-:Y:S01]  /*2c20*/  SEL R12, R12, RZ, P2 ;  /* 0x000000ff0c0c7207 */ /* 0x000fe20001000000 */
[----:B------:R-:W-:Y:S08]  /*2c30*/  @!P0 BRA `(.L_x_33) ;  /* 0x0000000000048947 */ /* 0x000ff00003800000 */
[----:B------:R-:W-:Y:S01]  /*2c40*/  BPT.TRAP 0x1 ;  /* 0x000000040000795c */ /* 0x000fe20000300000 */
.L_x_33:
[----:B------:R-:W-:Y:S04]  /*2c50*/  BSSY B0, `(.L_x_34) ;  /* 0x0000004000007945 */ /* 0x000fe80003800000 */
[----:B------:R-:W-:Y:S05]  /*2c60*/  @P1 BRA `(.L_x_35) ;  /* 0x0000000000081947 */ /* 0x000fea0003800000 */
[----:B------:R-:W1:Y:S02]  /*2c70*/  SYNCS.PHASECHK.TRANS64.TRYWAIT P1, [R20+URZ], R21 ;  /* 0x00000015140075a7 */ /* 0x000e64000802017f */
[----:B-1----:R-:W-:Y:S05]  /*2c80*/  @!P1 BRA `(.L_x_36) ;  /* 0x0000004c00f89947 */ /* 0x002fea0003800000 */
.L_x_35:
[----:B------:R-:W-:Y:S05]  /*2c90*/  BSYNC B0 ;  /* 0x0000000000007941 */ /* 0x000fea0003800000 */
.L_x_34:
[----:B------:R-:W-:Y:S01]  /*2ca0*/  IMAD.SHL.U32 R69, R5, 0x1000, RZ ;  /* 0x0000100005457824 */ /* 0x000fe200078e00ff */
[C---:B------:R-:W-:Y:S01]  /*2cb0*/  ISETP.GT.AND P1, PT, R4.reuse, 0x2, PT ;  /* 0x000000020400780c */ /* 0x040fe20003f24270 */
[----:B------:R-:W-:-:S03]  /*2cc0*/  VIADD R4, R4, 0xffffffff ;  /* 0xffffffff04047836 */ /* 0x000fc60000000000 */
[----:B------:R-:W-:-:S05]  /*2cd0*/  IADD3 R9, R69, UR44, R62 ;  /* 0x0000002c45097c10 */ /* 0x000fca000fffe03e */
[----:B0-----:R-:W-:Y:S01]  /*2ce0*/  LDS.U16 R6, [R9+0xa00] ;  /* 0x000a000009067984 */ /* 0x001fe20000000400 */
[----:B-1----:R-:W-:-:S03]  /*2cf0*/  IMAD.IADD R20, R0, 0x1, R9 ;  /* 0x0000000100147824 */ /* 0x002fc600078e0209 */
[----:B------:R-:W0:Y:S04]  /*2d00*/  LDS.U16 R11, [R9+0x800] ;  /* 0x00080000090b7984 */ /* 0x000e280000000400 */
[----:B------:R-:W-:Y:S04]  /*2d10*/  LDS.U16 R8, [R9+0xa08] ;  /* 0x000a080009087984 */ /* 0x000fe80000000400 */
[----:B------:R-:W1:Y:S04]  /*2d20*/  LDS.U16 R13, [R9+0x808] ;  /* 0x00080800090d7984 */ /* 0x000e680000000400 */
        /* <DEDUP_REMOVED lines=14> */
[--C-:B------:R-:W-:Y:S01]  /*2e10*/  HADD2.F32 R66, -RZ, R13.reuse.H0_H0 ;  /* 0x2000000dff427230 */ /* 0x100fe20000004100 */
[----:B------:R-:W-:Y:S01]  /*2e20*/  F2FP.BF16.F32.PACK_AB R64, R11, R64 ;  /* 0x000000400b40723e */ /* 0x000fe200000010ff */
[----:B------:R-:W-:Y:S01]  /*2e30*/  HADD2.F32 R13, -RZ, R13.H1_H1 ;  /* 0x3000000dff0d7230 */ /* 0x000fe20000004100 */
[----:B------:R-:W-:Y:S01]  /*2e40*/  F2FP.BF16.F32.PACK_AB R65, R6, R65 ;  /* 0x000000410641723e */ /* 0x000fe200000010ff */
[--C-:B------:R-:W-:Y:S01]  /*2e50*/  HADD2.F32 R67, -RZ, R8.reuse.H0_H0 ;  /* 0x20000008ff437230 */ /* 0x100fe20000004100 */
[----:B--2---:R-:W-:Y:S01]  /*2e60*/  PRMT R11, R15, 0x5410, R10 ;  /* 0x000054100f0b7816 */ /* 0x004fe2000000000a */
[----:B------:R-:W-:Y:S01]  /*2e70*/  HADD2.F32 R8, -RZ, R8.H1_H1 ;  /* 0x30000008ff087230 */ /* 0x000fe20000004100 */
[----:B------:R-:W-:Y:S01]  /*2e80*/  F2FP.BF16.F32.PACK_AB R66, R13, R66 ;  /* 0x000000420d42723e */ /* 0x000fe200000010ff */
[----:B------:R-:W-:Y:S01]  /*2e90*/  IMAD.MOV.U32 R6, RZ, RZ, R5 ;  /* 0x000000ffff067224 */ /* 0x000fe200078e0005 */
[----:B---3--:R-:W-:Y:S02]  /*2ea0*/  PRMT R13, R21, 0x5410, R14 ;  /* 0x00005410150d7816 */ /* 0x008fe4000000000e */
[----:B------:R-:W-:Y:S01]  /*2eb0*/  F2FP.BF16.F32.PACK_AB R67, R8, R67 ;  /* 0x000000430843723e */ /* 0x000fe200000010ff */
[----:B------:R-:W-:Y:S06]  /*2ec0*/  @P1 BRA `(.L_x_37) ;  /* 0xfffffff400881947 */ /* 0x000fec000383ffff */
[----:B------:R-:W-:-:S07]  /*2ed0*/  IMAD.MOV.U32 R6, RZ, RZ, R69 ;  /* 0x000000ffff067224 */ /* 0x000fce00078e0045 */
.L_x_29:
[----:B------:R-:W-:Y:S01]  /*2ee0*/  LEA R4, R5, UR5, 0x9 ;  /* 0x0000000505047c11 */ /* 0x000fe2000f8e48ff */
[----:B------:R-:W-:Y:S01]  /*2ef0*/  IMAD.MOV.U32 R5, RZ, RZ, 0x40000040 ;  /* 0x40000040ff057424 */ /* 0x000fe200078e00ff */
[----:B------:R-:W-:Y:S05]  /*2f00*/  WARPSYNC.ALL ;  /* 0x0000000000007948 */ /* 0x000fea0003800000 */
[C---:B------:R-:W-:Y:S01]  /*2f10*/  R2UR UR6, R4.reuse ;  /* 0x00000000040672ca */ /* 0x040fe200000e0000 */
[----:B------:R-:W-:Y:S01]  /*2f20*/  WARPGROUP.ARRIVE ;  /* 0x00000000000079c5 */ /* 0x000fe20000000000 */
[----:B------:R-:W-:Y:S01]  /*2f30*/  R2UR UR7, R5 ;  /* 0x00000000050772ca */ /* 0x000fe200000e0000 */
[----:B------:R-:W-:Y:S01]  /*2f40*/  VIADD R8, R4, 0x2 ;  /* 0x0000000204087836 */ /* 0x000fe20000000000 */
[-C--:B------:R-:W-:Y:S01]  /*2f50*/  F2FP.F16.E4M3.UNPACK_B R3, R11.reuse ;  /* 0x0000000bff03723e */ /* 0x080fe200020006ff */
[----:B------:R-:W-:Y:S01]  /*2f60*/  IMAD.MOV.U32 R9, RZ, RZ, 0x40000040 ;  /* 0x40000040ff097424 */ /* 0x000fe200078e00ff */
[----:B------:R-:W-:-:S03]  /*2f70*/  F2FP.F16.E4M3.UNPACK_B R11, R11.H1 ;  /* 0x0000000bff0b723e */ /* 0x000fc600030006ff */
[--C-:B------:R-:W-:Y:S02]  /*2f80*/  HADD2.F32 R68, -RZ, R3.reuse.H0_H0 ;  /* 0x20000003ff447230 */ /* 0x100fe40000004100 */
[----:B------:R-:W-:Y:S01]  /*2f90*/  HADD2.F32 R5, -RZ, R3.H1_H1 ;  /* 0x30000003ff057230 */ /* 0x000fe20000004100 */
[-C--:B------:R-:W-:Y:S01]  /*2fa0*/  F2FP.F16.E4M3.UNPACK_B R3, R13.reuse ;  /* 0x0000000dff03723e */ /* 0x080fe200020006ff */
[--C-:B------:R-:W-:Y:S01]  /*2fb0*/  HADD2.F32 R69, -RZ, R11.reuse.H0_H0 ;  /* 0x2000000bff457230 */ /* 0x100fe20000004100 */
[----:B------:R-:W-:Y:S01]  /*2fc0*/  F2FP.F16.E4M3.UNPACK_B R13, R13.H1 ;  /* 0x0000000dff0d723e */ /* 0x000fe200030006ff */
[----:B------:R-:W-:Y:S01]  /*2fd0*/  HGMMA.64x64x16.F32.BF16 R24, R64, gdesc[UR4], R24, gsb0 ;  /* 0x00e0000440187df0 */ /* 0x000fe20008001818 */
[----:B------:R-:W-:Y:S01]  /*2fe0*/  R2UR UR6, R8 ;  /* 0x00000000080672ca */ /* 0x000fe200000e0000 */
[----:B------:R-:W-:Y:S01]  /*2ff0*/  HADD2.F32 R8, -RZ, R11.H1_H1 ;  /* 0x3000000bff087230 */ /* 0x000fe20000004100 */
[----:B------:R-:W-:Y:S01]  /*3000*/  R2UR UR7, R9 ;  /* 0x00000000090772ca */ /* 0x000fe200000e0000 */
[--C-:B------:R-:W-:Y:S01]  /*3010*/  HADD2.F32 R70, -RZ, R3.reuse.H0_H0 ;  /* 0x20000003ff467230 */ /* 0x100fe20000004100 */
[----:B------:R-:W-:Y:S01]  /*3020*/  F2FP.BF16.F32.PACK_AB R68, R5, R68 ;  /* 0x000000440544723e */ /* 0x000fe200000010ff */
[----:B------:R-:W-:Y:S01]  /*3030*/  HADD2.F32 R9, -RZ, R3.H1_H1 ;  /* 0x30000003ff097230 */ /* 0x000fe20000004100 */
[----:B------:R-:W-:Y:S01]  /*3040*/  IADD3 R3, R62, R7, R6 ;  /* 0x000000073e037210 */ /* 0x000fe20007ffe006 */
[--C-:B------:R-:W-:Y:S01]  /*3050*/  HADD2.F32 R71, -RZ, R13.reuse.H0_H0 ;  /* 0x2000000dff477230 */ /* 0x100fe20000004100 */
[----:B------:R-:W-:Y:S01]  /*3060*/  F2FP.BF16.F32.PACK_AB R69, R8, R69 ;  /* 0x000000450845723e */ /* 0x000fe200000010ff */
[----:B------:R-:W-:Y:S01]  /*3070*/  HADD2.F32 R10, -RZ, R13.H1_H1 ;  /* 0x3000000dff0a7230 */ /* 0x000fe20000004100 */
[----:B------:R-:W-:-:S04]  /*3080*/  F2FP.BF16.F32.PACK_AB R70, R9, R70 ;  /* 0x000000460946723e */ /* 0x000fc800000010ff */
[----:B------:R-:W-:Y:S01]  /*3090*/  F2FP.BF16.F32.PACK_AB R71, R10, R71 ;  /* 0x000000470a47723e */ /* 0x000fe200000010ff */
[----:B------:R-:W-:Y:S02]  /*30a0*/  WARPGROUP.DEPBAR.LE gsb0, 0x0 ;  /* 0x00008000000079c5 */ /* 0x000fe40000010000 */
[----:B------:R-:W-:Y:S01]  /*30b0*/  LDS.U16 R5, [R3+UR44+0xa00] ;  /* 0x000a002c03057984 */ /* 0x000fe20008000400 */
[----:B------:R-:W-:-:S06]  /*30c0*/  WARPGROUP.ARRIVE ;  /* 0x00000000000079c5 */ /* 0x000fcc0000000000 */
[----:B------:R-:W-:Y:S03]  /*30d0*/  HGMMA.64x64x16.F32.BF16 R24, R68, gdesc[UR4], R24, gsb0 ;  /* 0x00e0000444187df0 */ /* 0x000fe60008001818 */
[----:B------:R-:W-:Y:S02]  /*30e0*/  WARPGROUP.DEPBAR.LE gsb0, 0x0 ;  /* 0x00008000000079c5 */ /* 0x000fe40000010000 */
[----:B------:R-:W-:Y:S04]  /*30f0*/  LDS.U16 R7, [R3+UR44+0xa08] ;  /* 0x000a082c03077984 */ /* 0x000fe80008000400 */
[----:B------:R-:W0:Y:S04]  /*3100*/  LDS.U16 R8, [R3+UR44+0x808] ;  /* 0x0008082c03087984 */ /* 0x000e280008000400 */
[----:B------:R1:W2:Y:S02]  /*3110*/  LDS.U16 R6, [R3+UR44+0x800] ;  /* 0x0008002c03067984 */ /* 0x0002a40008000400 */
[----:B-1----:R-:W-:-:S04]  /*3120*/  VIADD R3, R3, UR44 ;  /* 0x0000002c03037c36 */ /* 0x002fc80008000000 */
[----:B------:R-:W-:Y:S01]  /*3130*/  IMAD.IADD R10, R0, 0x1, R3 ;  /* 0x00000001000a7824 */ /* 0x000fe200078e0203 */
[----:B0-----:R-:W-:Y:S01]  /*3140*/  PRMT R8, R8, 0x5410, R7 ;  /* 0x0000541008087816 */ /* 0x001fe20000000007 */
[----:B------:R-:W-:Y:S01]  /*3150*/  IMAD.MOV.U32 R7, RZ, RZ, 0x40000040 ;  /* 0x40000040ff077424 */ /* 0x000fe200078e00ff */
[----:B--2---:R-:W-:Y:S01]  /*3160*/  PRMT R5, R6, 0x5410, R5 ;  /* 0x0000541006057816 */ /* 0x004fe20000000005 */
[----:B------:R-:W-:-:S03]  /*3170*/  VIADD R6, R4, 0x4 ;  /* 0x0000000404067836 */ /* 0x000fc60000000000 */
[----:B------:R-:W-:Y:S01]  /*3180*/  R2UR UR7, R7 ;  /* 0x00000000070772ca */ /* 0x000fe200000e0000 */
[----:B------:R-:W-:Y:S01]  /*3190*/  VIADD R4, R4, 0x6 ;  /* 0x0000000604047836 */ /* 0x000fe20000000000 */
[-C--:B------:R-:W-:Y:S02]  /*31a0*/  F2FP.F16.E4M3.UNPACK_B R7, R8.reuse ;  /* 0x00000008ff07723e */ /* 0x080fe400020006ff */
[-C--:B------:R-:W-:Y:S02]  /*31b0*/  F2FP.F16.E4M3.UNPACK_B R9, R5.reuse ;  /* 0x00000005ff09723e */ /* 0x080fe400020006ff */
[----:B------:R-:W-:Y:S01]  /*31c0*/  F2FP.F16.E4M3.UNPACK_B R8, R8.H1 ;  /* 0x00000008ff08723e */ /* 0x000fe200030006ff */
[----:B------:R-:W-:Y:S01]  /*31d0*/  HADD2.F32 R70, -RZ, R7.H0_H0 ;  /* 0x20000007ff467230 */ /* 0x000fe20000004100 */
[----:B------:R-:W-:Y:S01]  /*31e0*/  F2FP.F16.E4M3.UNPACK_B R5, R5.H1 ;  /* 0x00000005ff05723e */ /* 0x000fe200030006ff */
[----:B------:R-:W-:Y:S01]  /*31f0*/  HADD2.F32 R68, -RZ, R9.H0_H0 ;  /* 0x20000009ff447230 */ /* 0x000fe20000004100 */
[----:B------:R-:W-:Y:S01]  /*3200*/  R2UR UR6, R6 ;  /* 0x00000000060672ca */ /* 0x000fe200000e0000 */
[----:B------:R-:W-:-:S02]  /*3210*/  HADD2.F32 R71, -RZ, R8.H0_H0 ;  /* 0x20000008ff477230 */ /* 0x000fc40000004100 */
[----:B------:R-:W-:Y:S02]  /*3220*/  HADD2.F32 R9, -RZ, R9.H1_H1 ;  /* 0x30000009ff097230 */ /* 0x000fe40000004100 */
[--C-:B------:R-:W-:Y:S02]  /*3230*/  HADD2.F32 R69, -RZ, R5.reuse.H0_H0 ;  /* 0x20000005ff457230 */ /* 0x100fe40000004100 */
[----:B------:R-:W-:Y:S01]  /*3240*/  HADD2.F32 R6, -RZ, R5.H1_H1 ;  /* 0x30000005ff067230 */ /* 0x000fe20000004100 */
[----:B------:R-:W-:Y:S01]  /*3250*/  F2FP.BF16.F32.PACK_AB R68, R9, R68 ;  /* 0x000000440944723e */ /* 0x000fe200000010ff */
[----:B------:R-:W-:Y:S02]  /*3260*/  HADD2.F32 R7, -RZ, R7.H1_H1 ;  /* 0x30000007ff077230 */ /* 0x000fe40000004100 */
[----:B------:R-:W-:Y:S01]  /*3270*/  HADD2.F32 R8, -RZ, R8.H1_H1 ;  /* 0x30000008ff087230 */ /* 0x000fe20000004100 */
[----:B------:R-:W-:Y:S02]  /*3280*/  F2FP.BF16.F32.PACK_AB R69, R6, R69 ;  /* 0x000000450645723e */ /* 0x000fe400000010ff */
[----:B------:R-:W-:-:S02]  /*3290*/  F2FP.BF16.F32.PACK_AB R70, R7, R70 ;  /* 0x000000460746723e */ /* 0x000fc400000010ff */
[----:B------:R-:W-:-:S04]  /*32a0*/  F2FP.BF16.F32.PACK_AB R71, R8, R71 ;  /* 0x000000470847723e */ /* 0x000fc800000010ff */
[----:B------:R-:W-:-:S06]  /*32b0*/  WARPGROUP.ARRIVE ;  /* 0x00000000000079c5 */ /* 0x000fcc0000000000 */
[----:B------:R-:W-:Y:S01]  /*32c0*/  HGMMA.64x64x16.F32.BF16 R24, R68, gdesc[UR4], R24, gsb0 ;  /* 0x00e0000444187df0 */ /* 0x000fe20008001818 */
[----:B------:R-:W-:Y:S02]  /*32d0*/  R2UR UR6, R4 ;  /* 0x00000000040672ca */ /* 0x000fe400000e0000 */
        /* <DEDUP_REMOVED lines=9> */
[----:B------:R-:W-:Y:S02]  /*3370*/  IMAD.MOV.U32 R5, RZ, RZ, 0x40000040 ;  /* 0x40000040ff057424 */ /* 0x000fe400078e00ff */
[--C-:B------:R-:W-:Y:S01]  /*3380*/  HADD2.F32 R68, -RZ, R3.reuse.H0_H0 ;  /* 0x20000003ff447230 */ /* 0x100fe20000004100 */
[-C--:B------:R-:W-:Y:S01]  /*3390*/  F2FP.F16.E4M3.UNPACK_B R7, R6.reuse ;  /* 0x00000006ff07723e */ /* 0x080fe200020006ff */
[----:B------:R-:W-:Y:S01]  /*33a0*/  HADD2.F32 R69, -RZ, R0.H0_H0 ;  /* 0x20000000ff457230 */ /* 0x000fe20000004100 */
[----:B------:R-:W-:Y:S01]  /*33b0*/  F2FP.F16.E4M3.UNPACK_B R6, R6.H1 ;  /* 0x00000006ff06723e */ /* 0x000fe200030006ff */
[----:B------:R-:W-:Y:S01]  /*33c0*/  HADD2.F32 R3, -RZ, R3.H1_H1 ;  /* 0x30000003ff037230 */ /* 0x000fe20000004100 */
[----:B------:R-:W-:Y:S01]  /*33d0*/  R2UR UR7, R5 ;  /* 0x00000000050772ca */ /* 0x000fe200000e0000 */
[----:B------:R-:W-:-:S02]  /*33e0*/  HADD2.F32 R70, -RZ, R7.H0_H0 ;  /* 0x20000007ff467230 */ /* 0x000fc40000004100 */
[----:B------:R-:W-:Y:S01]  /*33f0*/  HADD2.F32 R71, -RZ, R6.H0_H0 ;  /* 0x20000006ff477230 */ /* 0x000fe20000004100 */
[----:B------:R-:W-:Y:S01]  /*3400*/  F2FP.BF16.F32.PACK_AB R68, R3, R68 ;  /* 0x000000440344723e */ /* 0x000fe200000010ff */
        /* <DEDUP_REMOVED lines=9> */
[----:B------:R-:W-:Y:S05]  /*34a0*/  @!P0 BRA `(.L_x_38) ;  /* 0x0000000000048947 */ /* 0x000fea0003800000 */
[----:B------:R-:W-:Y:S01]  /*34b0*/  BPT.TRAP 0x1 ;  /* 0x000000040000795c */ /* 0x000fe20000300000 */
.L_x_38:
        /* <DEDUP_REMOVED lines=8> */
.L_x_28:
[----:B------:R-:W-:-:S04]  /*3540*/  IMAD.U32 R0, RZ, RZ, UR47 ;  /* 0x0000002fff007e24 */ /* 0x000fc8000f8e00ff */
[----:B------:R1:W-:Y:S01]  /*3550*/  SYNCS.ARRIVE.TRANS64.A1T0 RZ, [R0+UR45], RZ ;  /* 0x000000ff00ff79a7 */ /* 0x0003e2000810002d */
[----:B------:R-:W-:Y:S05]  /*3560*/  @!P0 BRA `(.L_x_39) ;  /* 0x0000000000048947 */ /* 0x000fea0003800000 */
[----:B------:R-:W-:Y:S01]  /*3570*/  BPT.TRAP 0x1 ;  /* 0x000000040000795c */ /* 0x000fe20000300000 */
.L_x_39:
[----:B------:R-:W-:Y:S02]  /*3580*/  UIADD3 UR6, UR42, UR36, URZ ;  /* 0x000000242a067290 */ /* 0x000fe4000fffe03f */
[----:B------:R-:W-:Y:S02]  /*3590*/  UISETP.GT.U32.AND UP0, UPT, UR38, 0x1, UPT ;  /* 0x000000012600788c */ /* 0x000fe4000bf04070 */
[----:B------:R-:W-:-:S04]  /*35a0*/  UIMAD.WIDE.U32 UR4, UR6, 0x38e38e39, URZ ;  /* 0x38e38e39060478a5 */ /* 0x000fc8000f8e003f */
[----:B------:R-:W-:Y:S01]  /*35b0*/  USHF.R.U32.HI UR4, URZ, 0x2, UR5 ;  /* 0x000000023f047899 */ /* 0x000fe20008011605 */
[----:B------:R-:W-:-:S03]  /*35c0*/  PLOP3.LUT P0, PT, PT, PT, UP0, 0x80, 0x0 ;  /* 0x000000000000781c */ /* 0x000fc60003f0f008 */
[----:B------:R-:W-:-:S04]  /*35d0*/  UIMAD UR6, UR4, -0x12, UR6 ;  /* 0xffffffee040678a4 */ /* 0x000fc8000f8e0206 */
[----:B------:R-:W-:-:S04]  /*35e0*/  ULEA UR6, UR6, UR44, 0x3 ;  /* 0x0000002c06067291 */ /* 0x000fc8000f8e183f */
[----:B------:R-:W-:-:S04]  /*35f0*/  UIADD3 UR6, UR6, 0x90, URZ ;  /* 0x0000009006067890 */ /* 0x000fc8000fffe03f */
[----:B------:R-:W-:-:S09]  /*3600*/  UPRMT UR6, URZ, 0x654, UR6 ;  /* 0x000006543f067896 */ /* 0x000fd20008000006 */
[----:B------:R-:W-:Y:S01]  /*3610*/  SYNCS.ARRIVE.TRANS64.RED.A1T0 RZ, [UR6], RZ ;  /* 0x000000ffffff79a7 */ /* 0x000fe20008100406 */
[----:B------:R-:W-:Y:S05]  /*3620*/  @P0 BRA `(.L_x_40) ;  /* 0x0000000000040947 */ /* 0x000fea0003800000 */
[----:B------:R-:W-:Y:S01]  /*3630*/  BPT.TRAP 0x1 ;  /* 0x000000040000795c */ /* 0x000fe20000300000 */
.L_x_40:
[----:B-1----:R-:W-:Y:S01]  /*3640*/  SHF.L.U32 R0, R73, 0x1f, RZ ;  /* 0x0000001f49007819 */ /* 0x002fe200000006ff */
[----:B------:R-:W-:Y:S01]  /*3650*/  UIADD3 UR36, UR43, UR36, URZ ;  /* 0x000000242b247290 */ /* 0x000fe2000fffe03f */
[----:B------:R-:W1:Y:S01]  /*3660*/  LDC R7, c[0x0][0x288] ;  /* 0x0000a200ff077b82 */ /* 0x000e620000000800 */
[----:B------:R-:W-:Y:S01]  /*3670*/  UISETP.GE.U32.AND UP1, UPT, UR43, 0x12, UPT ;  /* 0x000000122b00788c */ /* 0x000fe2000bf26070 */
[----:B------:R-:W-:Y:S01]  /*3680*/  SHF.R.S32.HI R59, RZ, 0x1f, R58 ;  /* 0x0000001fff3b7819 */ /* 0x000fe2000001143a */
[----:B------:R-:W-:Y:S02]  /*3690*/  UISETP.GT.U32.AND UP0, UPT, UR36, 0x11, UPT ;  /* 0x000000112400788c */ /* 0x000fe4000bf04070 */
[----:B------:R-:W-:Y:S02]  /*36a0*/  UIMAD.WIDE.U32 UR4, UR36, 0x38e38e39, URZ ;  /* 0x38e38e39240478a5 */ /* 0x000fe4000f8e003f */
[----:B------:R-:W-:Y:S01]  /*36b0*/  UISETP.LT.U32.AND UP0, UPT, UR43, 0x12, UP0 ;  /* 0x000000122b00788c */ /* 0x000fe20008701070 */
[----:B------:R-:W2:Y:S01]  /*36c0*/  SYNCS.PHASECHK.TRANS64.TRYWAIT P0, [UR46+0x8], R0 ;  /* 0x00000800ff0075a7 */ /* 0x000ea2000800016e */
[----:B------:R-:W-:-:S02]  /*36d0*/  USHF.R.U32.HI UR4, URZ, 0x2, UR5 ;  /* 0x000000023f047899 */ /* 0x000fc40008011605 */
[----:B------:R-:W-:Y:S02]  /*36e0*/  USEL UR6, URZ, 0x1, !UP0 ;  /* 0x000000013f067887 */ /* 0x000fe4000c000000 */
[----:B------:R-:W-:Y:S02]  /*36f0*/  UIMAD UR36, UR4, -0x12, UR36 ;  /* 0xffffffee042478a4 */ /* 0x000fe4000f8e0224 */
[----:B------:R-:W-:-:S04]  /*3700*/  ULOP3.LUT UR37, UR37, UR6, URZ, 0x3c, !UPT ;  /* 0x0000000625257292 */ /* 0x000fc8000f8e3c3f */
[----:B------:R-:W-:Y:S01]  /*3710*/  @UP1 ULOP3.LUT UR37, UR37, 0x1, UR4, 0x78, !UPT ;  /* 0x0000000125251892 */ /* 0x000fe2000f8e7804 */
[----:B-12---:R-:W-:Y:S11]  /*3720*/  @!P0 BRA `(.L_x_41) ;  /* 0x0000004400648947 */ /* 0x006ff60003800000 */
.L_x_152:
[----:B-1----:R-:W-:Y:S01]  /*3730*/  IMAD.SHL.U32 R0, R22, 0x40, RZ ;  /* 0x0000004016007824 */ /* 0x002fe200078e00ff */
[----:B------:R-:W-:Y:S01]  /*3740*/  ULDC UR6, c[0x0][0x284] ;  /* 0x0000a10000067ab9 */ /* 0x000fe20000000800 */
[----:B0-----:R-:W-:Y:S01]  /*3750*/  IMAD.SHL.U32 R12, R18, 0x40, RZ ;  /* 0x00000040120c7824 */ /* 0x001fe200078e00ff */
[----:B------:R-:W-:Y:S01]  /*3760*/  SHF.R.S32.HI R9, RZ, 0x1f, R19 ;  /* 0x0000001fff097819 */ /* 0x000fe20000011413 */
[----:B------:R-:W-:Y:S01]  /*3770*/  ULDC.64 UR4, c[0x0][0x7d0] ;  /* 0x0001f40000047ab9 */ /* 0x000fe20000000a00 */
[----:B------:R-:W-:Y:S01]  /*3780*/  ISETP.GE.AND P0, PT, R0, UR6, PT ;  /* 0x0000000600007c0c */ /* 0x000fe2000bf06270 */
[----:B------:R-:W-:Y:S01]  /*3790*/  IMAD.WIDE.U32 R4, R19, UR4, R58 ;  /* 0x0000000413047c25 */ /* 0x000fe2000f8e003a */
[----:B------:R-:W-:Y:S02]  /*37a0*/  SHF.R.S32.HI R13, RZ, 0x1f, R12 ;  /* 0x0000001fff0d7819 */ /* 0x000fe4000001140c */
[C---:B------:R-:W-:Y:S01]  /*37b0*/  ISETP.GE.OR P0, PT, R12.reuse, R7, P0 ;  /* 0x000000070c00720c */ /* 0x040fe20000706670 */
[----:B------:R-:W-:Y:S01]  /*37c0*/  IMAD R6, R9, UR4, RZ ;  /* 0x0000000409067c24 */ /* 0x000fe2000f8e02ff */
[----:B------:R-:W-:-:S03]  /*37d0*/  IADD3 R4, P1, R12, R4, RZ ;  /* 0x000000040c047210 */ /* 0x000fc60007f3e0ff */
[----:B------:R-:W-:-:S05]  /*37e0*/  IMAD R3, R19, UR5, R6 ;  /* 0x0000000513037c24 */ /* 0x000fca000f8e0206 */
[----:B------:R-:W-:-:S03]  /*37f0*/  IADD3.X R5, R13, R5, R3, P1, !PT ;  /* 0x000000050d057210 */ /* 0x000fc60000ffe403 */
[----:B------:R-:W-:Y:S05]  /*3800*/  @P0 BRA `(.L_x_42) ;  /* 0x00000020006c0947 */ /* 0x000fea0003800000 */
[----:B------:R-:W0:Y:S01]  /*3810*/  LDC.64 R68, c[0x0][0x7c8] ;  /* 0x0001f200ff447b82 */ /* 0x000e220000000a00 */
[----:B-----5:R-:W-:Y:S01]  /*3820*/  FSETP.NEU.AND P0, PT, R57, RZ, PT ;  /* 0x000000ff3900720b */ /* 0x020fe20003f0d000 */
[----:B------:R-:W-:Y:S01]  /*3830*/  IMAD R3, R23, -0x2, R7 ;  /* 0xfffffffe17037824 */ /* 0x000fe200078e0207 */
[----:B------:R-:W-:Y:S01]  /*3840*/  BSSY B0, `(.L_x_42) ;  /* 0x0000217000007945 */ /* 0x000fe20003800000 */
[----:B------:R-:W-:-:S04]  /*3850*/  IMAD.WIDE R20, R22, 0x40, R60 ;  /* 0x0000004016147825 */ /* 0x000fc800078e023c */
[----:B------:R-:W-:Y:S02]  /*3860*/  IMAD.IADD R3, R3, 0x1, -R12 ;  /* 0x0000000103037824 */ /* 0x000fe400078e0a0c */
[----:B------:R-:W-:-:S03]  /*3870*/  IMAD.IADD R0, R63, 0x1, -R0 ;  /* 0x000000013f007824 */ /* 0x000fc600078e0a00 */
[----:B------:R-:W-:-:S04]  /*3880*/  ISETP.GT.AND P2, PT, R3, RZ, PT ;  /* 0x000000ff0300720c */ /* 0x000fc80003f44270 */
[----:B------:R-:W-:Y:S01]  /*3890*/  ISETP.GT.AND P1, PT, R0, RZ, P2 ;  /* 0x000000ff0000720c */ /* 0x000fe20001724270 */
[-C--:B0-----:R-:W-:Y:S02]  /*38a0*/  IMAD R6, R21, R68.reuse, RZ ;  /* 0x0000004415067224 */ /* 0x081fe400078e02ff */
[----:B------:R-:W-:-:S04]  /*38b0*/  IMAD.WIDE.U32 R64, R20, R68, R4 ;  /* 0x0000004414407225 */ /* 0x000fc800078e0004 */
[----:B------:R-:W-:-:S04]  /*38c0*/  IMAD R5, R20, R69, R6 ;  /* 0x0000004514057224 */ /* 0x000fc800078e0206 */
[----:B------:R-:W-:Y:S01]  /*38d0*/  IMAD.IADD R7, R65, 0x1, R5 ;  /* 0x0000000141077824 */ /* 0x000fe200078e0205 */
[----:B------:R-:W-:Y:S06]  /*38e0*/  @!P0 BRA `(.L_x_43) ;  /* 0x0000001400d88947 */ /* 0x000fec0003800000 */
[----:B------:R-:W0:Y:S01]  /*38f0*/  LDC.64 R66, c[0x0][0x7b8] ;  /* 0x0001ee00ff427b82 */ /* 0x000e220000000a00 */
[----:B------:R-:W-:-:S07]  /*3900*/  ULDC.64 UR4, c[0x0][0x7c0] ;  /* 0x0001f00000047ab9 */ /* 0x000fce0000000a00 */
[----:B------:R-:W1:Y:S08]  /*3910*/  LDC.64 R70, c[0x0][0x7b0] ;  /* 0x0001ec00ff467b82 */ /* 0x000e700000000a00 */
[----:B------:R-:W2:Y:S01]  /*3920*/  LDC.64 R74, c[0x0][0x7a8] ;  /* 0x0001ea00ff4a7b82 */ /* 0x000ea20000000a00 */
[-C--:B0-----:R-:W-:Y:S02]  /*3930*/  IMAD R6, R9, R66.reuse, RZ ;  /* 0x0000004209067224 */ /* 0x081fe400078e02ff */
[----:B------:R-:W-:-:S04]  /*3940*/  IMAD.WIDE.U32 R4, R19, R66, R58 ;  /* 0x0000004213047225 */ /* 0x000fc800078e003a */
[----:B------:R-:W-:Y:S01]  /*3950*/  IMAD R65, R19, R67, R6 ;  /* 0x0000004313417224 */ /* 0x000fe200078e0206 */
[----:B------:R-:W-:Y:S01]  /*3960*/  IADD3 R8, P0, R12, R4, RZ ;  /* 0x000000040c087210 */ /* 0x000fe20007f1e0ff */
[----:B-1----:R-:W-:-:S03]  /*3970*/  IMAD R4, R21, R70, RZ ;  /* 0x0000004615047224 */ /* 0x002fc600078e02ff */
[----:B------:R-:W-:Y:S01]  /*3980*/  IADD3.X R9, R13, R5, R65, P0, !PT ;  /* 0x000000050d097210 */ /* 0x000fe200007fe441 */
[C---:B------:R-:W-:Y:S02]  /*3990*/  IMAD R67, R20.reuse, R71, R4 ;  /* 0x0000004714437224 */ /* 0x040fe400078e0204 */
[----:B------:R-:W-:-:S04]  /*39a0*/  IMAD.WIDE.U32 R4, R20, R70, R8 ;  /* 0x0000004614047225 */ /* 0x000fc800078e0008 */
[----:B------:R-:W-:Y:S01]  /*39b0*/  IMAD.IADD R5, R5, 0x1, R67 ;  /* 0x0000000105057824 */ /* 0x000fe200078e0243 */
[----:B--2---:R-:W-:-:S04]  /*39c0*/  LEA R10, P0, R4, R74, 0x1 ;  /* 0x0000004a040a7211 */ /* 0x004fc800078008ff */
[----:B------:R-:W-:-:S05]  /*39d0*/  LEA.HI.X R11, R4, R75, R5, 0x1, P0 ;  /* 0x0000004b040b7211 */ /* 0x000fca00000f0c05 */
[----:B------:R-:W2:Y:S01]  /*39e0*/  @P1 LDG.E.LTC128B.U16 R18, desc[UR52][R10.64] ;  /* 0x000000340a121981 */ /* 0x000ea2000c1e1520 */
[----:B------:R-:W-:Y:S01]  /*39f0*/  IMAD.WIDE.U32 R4, R20, R70, R12 ;  /* 0x0000004614047225 */ /* 0x000fe200078e000c */
[----:B------:R-:W-:Y:S02]  /*3a00*/  BSSY B1, `(.L_x_44) ;  /* 0x0000015000017945 */ /* 0x000fe40003800000 */
[----:B------:R-:W-:-:S04]  /*3a10*/  IADD3 R14, P0, R58, R4, RZ ;  /* 0x000000043a0e7210 */ /* 0x000fc80007f1e0ff */
[----:B------:R-:W-:Y:S02]  /*3a20*/  IADD3.X R15, R59, R67, R5, P0, !PT ;  /* 0x000000433b0f7210 */ /* 0x000fe400007fe405 */
[----:B------:R-:W-:Y:S01]  /*3a30*/  LEA R6, P0, R64, UR4, 0x1 ;  /* 0x0000000440067c11 */ /* 0x000fe2000f8008ff */
[----:B------:R-:W-:-:S03]  /*3a40*/  IMAD.WIDE.U32 R14, R19, R66, R14 ;  /* 0x00000042130e7225 */ /* 0x000fc600078e000e */
[----:B------:R-:W-:Y:S02]  /*3a50*/  LEA.HI.X R7, R64, UR5, R7, 0x1, P0 ;  /* 0x0000000540077c11 */ /* 0x000fe400080f0c07 */
[----:B------:R-:W-:-:S04]  /*3a60*/  ISETP.GT.AND P0, PT, R3, 0x1, PT ;  /* 0x000000010300780c */ /* 0x000fc80003f04270 */
[----:B------:R-:W-:Y:S01]  /*3a70*/  ISETP.GT.AND P3, PT, R0, RZ, P0 ;  /* 0x000000ff0000720c */ /* 0x000fe20000764270 */
[----:B--2---:R-:W-:-:S04]  /*3a80*/  IMAD.U32 R4, R18, 0x10000, RZ ;  /* 0x0001000012047824 */ /* 0x004fc800078e00ff */
[----:B------:R-:W-:Y:S01]  /*3a90*/  FMUL R5, R4, R57 ;  /* 0x0000003904057220 */ /* 0x000fe20000400000 */
[----:B------:R-:W-:-:S03]  /*3aa0*/  LEA R4, P4, R14, R74, 0x1 ;  /* 0x0000004a0e047211 */ /* 0x000fc600078808ff */
[----:B------:R-:W-:-:S05]  /*3ab0*/  FFMA R5, R24, R56, R5 ;  /* 0x0000003818057223 */ /* 0x000fca0000000005 */
[----:B------:R-:W-:Y:S01]  /*3ac0*/  F2FP.BF16.F32.PACK_AB R10, RZ, R5 ;  /* 0x00000005ff0a723e */ /* 0x000fe200000010ff */
[----:B------:R-:W-:-:S03]  /*3ad0*/  IMAD.IADD R5, R65, 0x1, R15 ;  /* 0x0000000141057824 */ /* 0x000fc600078e020f */
[----:B------:R-:W-:Y:S01]  /*3ae0*/  PRMT R11, R10, 0x7610, R11 ;  /* 0x000076100a0b7816 */ /* 0x000fe2000000000b */
[----:B------:R-:W-:Y:S01]  /*3af0*/  IMAD.SHL.U32 R10, R70, 0x8, RZ ;  /* 0x00000008460a7824 */ /* 0x000fe200078e00ff */
[----:B------:R-:W-:-:S03]  /*3b00*/  LEA.HI.X R5, R14, R75, R5, 0x1, P4 ;  /* 0x0000004b0e057211 */ /* 0x000fc600020f0c05 */
[----:B------:R0:W-:Y:S02]  /*3b10*/  @P1 STG.E.U16 desc[UR52][R6.64], R11 ;  /* 0x0000000b06001986 */ /* 0x0001e4000c101534 */
[----:B0-----:R-:W-:Y:S01]  /*3b20*/  SHF.L.U64.HI R11, R70, 0x3, R71 ;  /* 0x00000003460b7819 */ /* 0x001fe20000010247 */
[----:B------:R-:W-:Y:S06]  /*3b30*/  @!P3 BRA `(.L_x_45) ;  /* 0x000000000004b947 */ /* 0x000fec0003800000 */
[----:B------:R0:W5:Y:S02]  /*3b40*/  LDG.E.LTC128B.U16 R18, desc[UR52][R4.64+0x2] ;  /* 0x0000023404127981 */ /* 0x000164000c1e1520 */
.L_x_45:
[----:B------:R-:W-:Y:S05]  /*3b50*/  BSYNC B1 ;  /* 0x0000000000017941 */ /* 0x000fea0003800000 */
.L_x_44:
[----:B------:R-:W-:Y:S01]  /*3b60*/  IMAD.WIDE.U32 R10, R20, R70, R10 ;  /* 0x00000046140a7225 */ /* 0x000fe200078e000a */
[----:B------:R-:W-:-:S03]  /*3b70*/  ISETP.GT.AND P2, PT, R0, 0x8, P2 ;  /* 0x000000080000780c */ /* 0x000fc60001744270 */
[----:B-----5:R-:W-:Y:S01]  /*3b80*/  IMAD.U32 R14, R18, 0x10000, RZ ;  /* 0x00010000120e7824 */ /* 0x020fe200078e00ff */
[----:B------:R-:W-:Y:S01]  /*3b90*/  IADD3 R8, P1, R8, R10, RZ ;  /* 0x0000000a08087210 */ /* 0x000fe20007f3e0ff */
[----:B------:R-:W-:Y:S02]  /*3ba0*/  IMAD.IADD R67, R67, 0x1, R11 ;  /* 0x0000000143437824 */ /* 0x000fe400078e020b */
[----:B------:R-:W-:Y:S02]  /*3bb0*/  FMUL R14, R14, R57 ;  /* 0x000000390e0e7220 */ /* 0x000fe40000400000 */
[----:B------:R-:W-:Y:S02]  /*3bc0*/  IMAD.X R9, R67, 0x1, R9, P1 ;  /* 0x0000000143097824 */ /* 0x000fe400008e0609 */
[----:B------:R-:W-:Y:S01]  /*3bd0*/  FFMA R25, R25, R56, R14 ;  /* 0x0000003819197223 */ /* 0x000fe2000000000e */
[----:B------:R-:W-:-:S04]  /*3be0*/  LEA R14, P1, R8, R74, 0x1 ;  /* 0x0000004a080e7211 */ /* 0x000fc800078208ff */
[----:B------:R-:W-:Y:S02]  /*3bf0*/  F2FP.BF16.F32.PACK_AB R25, RZ, R25 ;  /* 0x00000019ff19723e */ /* 0x000fe400000010ff */
[----:B------:R-:W-:-:S03]  /*3c00*/  LEA.HI.X R15, R8, R75, R9, 0x1, P1 ;  /* 0x0000004b080f7211 */ /* 0x000fc600008f0c09 */
[----:B------:R1:W-:Y:S04]  /*3c10*/  @P3 STG.E.U16 desc[UR52][R6.64+0x2], R25 ;  /* 0x0000021906003986 */ /* 0x0003e8000c101534 */
[----:B------:R-:W2:Y:S01]  /*3c20*/  @P2 LDG.E.LTC128B.U16 R18, desc[UR52][R14.64] ;  /* 0x000000340e122981 */ /* 0x000ea2000c1e1520 */
[----:B------:R-:W-:Y:S01]  /*3c30*/  IADD3 R12, P1, P3, R58, R10, R12 ;  /* 0x0000000a3a0c7210 */ /* 0x000fe20007b3e00c */
[----:B------:R-:W-:Y:S01]  /*3c40*/  BSSY B1, `(.L_x_46) ;  /* 0x0000011000017945 */ /* 0x000fe20003800000 */
[C---:B------:R-:W-:Y:S02]  /*3c50*/  SHF.L.U64.HI R11, R68.reuse, 0x4, R69 ;  /* 0x00000004440b7819 */ /* 0x040fe40000010245 */
[----:B------:R-:W-:Y:S02]  /*3c60*/  IADD3.X R13, R59, R67, R13, P1, P3 ;  /* 0x000000433b0d7210 */ /* 0x000fe40000fe640d */
[----:B------:R-:W-:-:S02]  /*3c70*/  LEA R10, P1, R68, R6, 0x4 ;  /* 0x00000006440a7211 */ /* 0x000fc400078220ff */
[----:B------:R-:W-:Y:S01]  /*3c80*/  ISETP.GT.AND P0, PT, R0, 0x8, P0 ;  /* 0x000000080000780c */ /* 0x000fe20000704270 */
[----:B------:R-:W-:-:S04]  /*3c90*/  IMAD.WIDE.U32 R12, R19, R66, R12 ;  /* 0x00000042130c7225 */ /* 0x000fc800078e000c */
[----:B------:R-:W-:Y:S02]  /*3ca0*/  IMAD.X R11, R11, 0x1, R7, P1 ;  /* 0x000000010b0b7824 */ /* 0x000fe400008e0607 */
[----:B------:R-:W-:Y:S02]  /*3cb0*/  IMAD.IADD R13, R65, 0x1, R13 ;  /* 0x00000001410d7824 */ /* 0x000fe400078e020d */
[----:B--2---:R-:W-:-:S04]  /*3cc0*/  IMAD.U32 R8, R18, 0x10000, RZ ;  /* 0x0001000012087824 */ /* 0x004fc800078e00ff */
[----:B------:R-:W-:Y:S01]  /*3cd0*/  FMUL R9, R8, R57 ;  /* 0x0000003908097220 */ /* 0x000fe20000400000 */
[----:B------:R-:W-:-:S03]  /*3ce0*/  LEA R8, P3, R12, R74, 0x1 ;  /* 0x0000004a0c087211 */ /* 0x000fc600078608ff */
[----:B------:R-:W-:-:S05]  /*3cf0*/  FFMA R9, R26, R56, R9 ;  /* 0x000000381a097223 */ /* 0x000fca0000000009 */
[----:B------:R-:W-:Y:S02]  /*3d00*/  F2FP.BF16.F32.PACK_AB R14, RZ, R9 ;  /* 0x00000009ff0e723e */ /* 0x000fe400000010ff */
[----:B------:R-:W-:-:S03]  /*3d10*/  LEA.HI.X R9, R12, R75, R13, 0x1, P3 ;  /* 0x0000004b0c097211 */ /* 0x000fc600018f0c0d */
[----:B------:R1:W-:Y:S01]  /*3d20*/  @P2 STG.E.U16 desc[UR52][R10.64], R14 ;  /* 0x0000000e0a002986 */ /* 0x0003e2000c101534 */
[----:B------:R-:W-:Y:S05]  /*3d30*/  @!P0 BRA `(.L_x_47) ;  /* 0x0000000000048947 */ /* 0x000fea0003800000 */
[----:B------:R2:W5:Y:S02]  /*3d40*/  LDG.E.LTC128B.U16 R18, desc[UR52][R8.64+0x2] ;  /* 0x0000023408127981 */ /* 0x000564000c1e1520 */
.L_x_47:
[----:B------:R-:W-:Y:S05]  /*3d50*/  BSYNC B1 ;  /* 0x0000000000017941 */ /* 0x000fea0003800000 */
.L_x_46:
[----:B-----5:R-:W-:Y:S01]  /*3d60*/  IMAD.U32 R12, R18, 0x10000, RZ ;  /* 0x00010000120c7824 */ /* 0x020fe200078e00ff */
[----:B------:R-:W-:Y:S01]  /*3d70*/  ISETP.GT.AND P1, PT, R3, 0x8, PT ;  /* 0x000000080300780c */ /* 0x000fe20003f24270 */
[----:B------:R-:W-:Y:S02]  /*3d80*/  BSSY B1, `(.L_x_48) ;  /* 0x0000008000017945 */ /* 0x000fe40003800000 */
[----:B------:R-:W-:Y:S01]  /*3d90*/  FMUL R12, R12, R57 ;  /* 0x000000390c0c7220 */ /* 0x000fe20000400000 */
[----:B------:R-:W-:-:S03]  /*3da0*/  ISETP.GT.AND P2, PT, R0, RZ, P1 ;  /* 0x000000ff0000720c */ /* 0x000fc60000f44270 */
[----:B------:R-:W-:-:S05]  /*3db0*/  FFMA R12, R27, R56, R12 ;  /* 0x000000381b0c7223 */ /* 0x000fca000000000c */
[----:B------:R-:W-:-:S05]  /*3dc0*/  F2FP.BF16.F32.PACK_AB R12, RZ, R12 ;  /* 0x0000000cff0c723e */ /* 0x000fca00000010ff */
[----:B------:R3:W-:Y:S01]  /*3dd0*/  @P0 STG.E.U16 desc[UR52][R10.64+0x2], R12 ;  /* 0x0000020c0a000986 */ /* 0x0007e2000c101534 */
[----:B------:R-:W-:Y:S05]  /*3de0*/  @!P2 BRA `(.L_x_49) ;  /* 0x000000000004a947 */ /* 0x000fea0003800000 */
[----:B------:R4:W5:Y:S02]  /*3df0*/  LDG.E.LTC128B.U16 R18, desc[UR52][R4.64+0x10] ;  /* 0x0000103404127981 */ /* 0x000964000c1e1520 */
.L_x_49:
[----:B------:R-:W-:Y:S05]  /*3e00*/  BSYNC B1 ;  /* 0x0000000000017941 */ /* 0x000fea0003800000 */
.L_x_48:
[----:B---3-5:R-:W-:Y:S01]  /*3e10*/  IMAD.U32 R12, R18, 0x10000, RZ ;  /* 0x00010000120c7824 */ /* 0x028fe200078e00ff */
        /* <DEDUP_REMOVED lines=9> */
.L_x_51:
[----:B------:R-:W-:Y:S05]  /*3eb0*/  BSYNC B1 ;  /* 0x0000000000017941 */ /* 0x000fea0003800000 */
.L_x_50:
[----:B-----5:R-:W-:Y:S01]  /*3ec0*/  IMAD.U32 R12, R18, 0x10000, RZ ;  /* 0x00010000120c7824 */ /* 0x020fe200078e00ff */
[----:B------:R-:W-:Y:S01]  /*3ed0*/  ISETP.GT.AND P1, PT, R0, 0x8, P1 ;  /* 0x000000080000780c */ /* 0x000fe20000f24270 */
[----:B------:R-:W-:Y:S02]  /*3ee0*/  BSSY B1, `(.L_x_52) ;  /* 0x0000007000017945 */ /* 0x000fe40003800000 */
[----:B------:R-:W-:-:S04]  /*3ef0*/  FMUL R12, R12, R57 ;  /* 0x000000390c0c7220 */ /* 0x000fc80000400000 */
[----:B------:R-:W-:-:S05]  /*3f00*/  FFMA R12, R29, R56, R12 ;  /* 0x000000381d0c7223 */ /* 0x000fca000000000c */
[----:B------:R-:W-:-:S05]  /*3f10*/  F2FP.BF16.F32.PACK_AB R12, RZ, R12 ;  /* 0x0000000cff0c723e */ /* 0x000fca00000010ff */
[----:B------:R0:W-:Y:S01]  /*3f20*/  @P3 STG.E.U16 desc[UR52][R6.64+0x12], R12 ;  /* 0x0000120c06003986 */ /* 0x0001e2000c101534 */
[----:B------:R-:W-:Y:S05]  /*3f30*/  @!P1 BRA `(.L_x_53) ;  /* 0x0000000000049947 */ /* 0x000fea0003800000 */
[----:B------:R0:W5:Y:S02]  /*3f40*/  LDG.E.LTC128B.U16 R18, desc[UR52][R8.64+0x10] ;  /* 0x0000103408127981 */ /* 0x000164000c1e1520 */
.L_x_53:
[----:B------:R-:W-:Y:S05]  /*3f50*/  BSYNC B1 ;  /* 0x0000000000017941 */ /* 0x000fea0003800000 */
.L_x_52:
[----:B0----5:R-:W-:Y:S01]  /*3f60*/  IMAD.U32 R12, R18, 0x10000, RZ ;  /* 0x00010000120c7824 */ /* 0x021fe200078e00ff */
[----:B------:R-:W-:Y:S01]  /*3f70*/  ISETP.GT.AND P0, PT, R0, 0x8, P0 ;  /* 0x000000080000780c */ /* 0x000fe20000704270 */
[----:B------:R-:W-:Y:S02]  /*3f80*/  BSSY B1, `(.L_x_54) ;  /* 0x0000007000017945 */ /* 0x000fe40003800000 */
[----:B---3--:R-:W-:-:S04]  /*3f90*/  FMUL R13, R12, R57 ;  /* 0x000000390c0d7220 */ /* 0x008fc80000400000 */
[----:B------:R-:W-:-:S05]  /*3fa0*/  FFMA R13, R30, R56, R13 ;  /* 0x000000381e0d7223 */ /* 0x000fca000000000d */
[----:B------:R-:W-:-:S05]  /*3fb0*/  F2FP.BF16.F32.PACK_AB R13, RZ, R13 ;  /* 0x0000000dff0d723e */ /* 0x000fca00000010ff */
[----:B------:R0:W-:Y:S01]  /*3fc0*/  @P1 STG.E.U16 desc[UR52][R10.64+0x10], R13 ;  /* 0x0000100d0a001986 */ /* 0x0001e2000c101534 */
[----:B------:R-:W-:Y:S05]  /*3fd0*/  @!P0 BRA `(.L_x_55) ;  /* 0x0000000000048947 */ /* 0x000fea0003800000 */
[----:B------:R3:W5:Y:S02]  /*3fe0*/  LDG.E.LTC128B.U16 R18, desc[UR52][R8.64+0x12] ;  /* 0x0000123408127981 */ /* 0x000764000c1e1520 */
.L_x_55:
[----:B------:R-:W-:Y:S05]  /*3ff0*/  BSYNC B1 ;  /* 0x0000000000017941 */ /* 0x000fea0003800000 */
.L_x_54:
        /* <DEDUP_REMOVED lines=10> */
.L_x_57:
[----:B------:R-:W-:Y:S05]  /*40a0*/  BSYNC B1 ;  /* 0x0000000000017941 */ /* 0x000fea0003800000 */
.L_x_56:
[----:B0----5:R-:W-:Y:S01]  /*40b0*/  IMAD.U32 R12, R18, 0x10000, RZ ;  /* 0x00010000120c7824 */ /* 0x021fe200078e00ff */
        /* <DEDUP_REMOVED lines=9> */
.L_x_59:
[----:B------:R-:W-:Y:S05]  /*4150*/  BSYNC B1 ;  /* 0x0000000000017941 */ /* 0x000fea0003800000 */
.L_x_58:
        /* <DEDUP_REMOVED lines=9> */
.L_x_61:
[----:B------:R-:W-:Y:S05]  /*41f0*/  BSYNC B1 ;  /* 0x0000000000017941 */ /* 0x000fea0003800000 */
.L_x_60:
[----:B0----5:R-:W-:Y:S01]  /*4200*/  IMAD.U32 R12, R18, 0x10000, RZ ;  /* 0x00010000120c7824 */ /* 0x021fe200078e00ff */
        /* <DEDUP_REMOVED lines=8> */
.L_x_63:
[----:B------:R-:W-:Y:S05]  /*4290*/  BSYNC B1 ;  /* 0x0000000000017941 */ /* 0x000fea0003800000 */
.L_x_62:
        /* <DEDUP_REMOVED lines=10> */
.L_x_65:
[----:B------:R-:W-:Y:S05]  /*4340*/  BSYNC B1 ;  /* 0x0000000000017941 */ /* 0x000fea0003800000 */
.L_x_64:
        /* <DEDUP_REMOVED lines=10> */
.L_x_67:
[----:B------:R-:W-:Y:S05]  /*43f0*/  BSYNC B1 ;  /* 0x0000000000017941 */ /* 0x000fea0003800000 */
.L_x_66:
        /* <DEDUP_REMOVED lines=9> */
.L_x_69:
[----:B------:R-:W-:Y:S05]  /*4490*/  BSYNC B1 ;  /* 0x0000000000017941 */ /* 0x000fea0003800000 */
.L_x_68:
        /* <DEDUP_REMOVED lines=9> */
.L_x_71:
[----:B------:R-:W-:Y:S05]  /*4530*/  BSYNC B1 ;  /* 0x0000000000017941 */ /* 0x000fea0003800000 */
.L_x_70:
        /* <DEDUP_REMOVED lines=10> */
.L_x_73:
[----:B------:R-:W-:Y:S05]  /*45e0*/  BSYNC B1 ;  /* 0x0000000000017941 */ /* 0x000fea0003800000 */
.L_x_72:
        /* <DEDUP_REMOVED lines=10> */
.L_x_75:
[----:B------:R-:W-:Y:S05]  /*4690*/  BSYNC B1 ;  /* 0x0000000000017941 */ /* 0x000fea0003800000 */
.L_x_74:
        /* <DEDUP_REMOVED lines=9> */
.L_x_77:
[----:B------:R-:W-:Y:S05]  /*4730*/  BSYNC B1 ;  /* 0x0000000000017941 */ /* 0x000fea0003800000 */
.L_x_76:
        /* <DEDUP_REMOVED lines=9> */
.L_x_79:
[----:B------:R-:W-:Y:S05]  /*47d0*/  BSYNC B1 ;  /* 0x0000000000017941 */ /* 0x000fea0003800000 */
.L_x_78:
        /* <DEDUP_REMOVED lines=10> */
.L_x_81:
[----:B------:R-:W-:Y:S05]  /*4880*/  BSYNC B1 ;  /* 0x0000000000017941 */ /* 0x000fea0003800000 */
.L_x_80:
        /* <DEDUP_REMOVED lines=10> */
.L_x_83:
[----:B------:R-:W-:Y:S05]  /*4930*/  BSYNC B1 ;  /* 0x0000000000017941 */ /* 0x000fea0003800000 */
.L_x_82:
        /* <DEDUP_REMOVED lines=9> */
.L_x_85:
[----:B------:R-:W-:Y:S05]  /*49d0*/  BSYNC B1 ;  /* 0x0000000000017941 */ /* 0x000fea0003800000 */
.L_x_84:
        /* <DEDUP_REMOVED lines=9> */
.L_x_87:
[----:B------:R-:W-:Y:S05]  /*4a70*/  BSYNC B1 ;  /* 0x0000000000017941 */ /* 0x000fea0003800000 */
.L_x_86:
        /* <DEDUP_REMOVED lines=10> */
.L_x_89:
[----:B------:R-:W-:Y:S05]  /*4b20*/  BSYNC B1 ;  /* 0x0000000000017941 */ /* 0x000fea0003800000 */
.L_x_88:
        /* <DEDUP_REMOVED lines=10> */
.L_x_91:
[----:B------:R-:W-:Y:S05]  /*4bd0*/  BSYNC B1 ;  /* 0x0000000000017941 */ /* 0x000fea0003800000 */
.L_x_90:
        /* <DEDUP_REMOVED lines=9> */
.L_x_93:
[----:B------:R-:W-:Y:S05]  /*4c70*/  BSYNC B1 ;  /* 0x0000000000017941 */ /* 0x000fea0003800000 */
.L_x_92:
        /* <DEDUP_REMOVED lines=9> */
.L_x_95:
[----:B------:R-:W-:Y:S05]  /*4d10*/  BSYNC B1 ;  /* 0x0000000000017941 */ /* 0x000fea0003800000 */
.L_x_94:
        /* <DEDUP_REMOVED lines=10> */
.L_x_97:
[----:B------:R-:W-:Y:S05]  /*4dc0*/  BSYNC B1 ;  /* 0x0000000000017941 */ /* 0x000fea0003800000 */
.L_x_96:
        /* <DEDUP_REMOVED lines=10> */
.L_x_99:
[----:B------:R-:W-:Y:S05]  /*4e70*/  BSYNC B1 ;  /* 0x0000000000017941 */ /* 0x000fea0003800000 */
.L_x_98:
[----:B0---45:R-:W-:Y:S01]  /*4e80*/  IMAD.U32 R4, R18, 0x10000, RZ ;  /* 0x0001000012047824 */ /* 0x031fe200078e00ff */
        /* <DEDUP_REMOVED lines=8> */
.L_x_101:
[----:B------:R-:W-:Y:S05]  /*4f10*/  BSYNC B1 ;  /* 0x0000000000017941 */ /* 0x000fea0003800000 */
.L_x_100:
[----:B0----5:R-:W-:Y:S01]  /*4f20*/  IMAD.U32 R4, R18, 0x10000, RZ ;  /* 0x0001000012047824 */ /* 0x021fe200078e00ff */
[----:B------:R-:W-:Y:S01]  /*4f30*/  ISETP.GT.AND P0, PT, R0, 0x8, P0 ;  /* 0x000000080000780c */ /* 0x000fe20000704270 */
[----:B------:R-:W-:Y:S01]  /*4f40*/  @P1 IMAD.MOV.U32 R5, RZ, RZ, R11 ;  /* 0x000000ffff051224 */ /* 0x000fe200078e000b */
[----:B------:R-:W-:Y:S01]  /*4f50*/  BSSY B1, `(.L_x_102) ;  /* 0x0000008000017945 */ /* 0x000fe20003800000 */
[----:B------:R-:W-:Y:S01]  /*4f60*/  FMUL R3, R4, R57 ;  /* 0x0000003904037220 */ /* 0x000fe20000400000 */
[----:B------:R-:W-:-:S03]  /*4f70*/  @P1 IMAD.MOV.U32 R4, RZ, RZ, R10 ;  /* 0x000000ffff041224 */ /* 0x000fc600078e000a */
[----:B------:R-:W-:-:S05]  /*4f80*/  FFMA R3, R54, R56, R3 ;  /* 0x0000003836037223 */ /* 0x000fca0000000003 */
[----:B------:R-:W-:-:S05]  /*4f90*/  F2FP.BF16.F32.PACK_AB R3, RZ, R3 ;  /* 0x00000003ff03723e */ /* 0x000fca00000010ff */
[----:B------:R0:W-:Y:S01]  /*4fa0*/  @P1 STG.E.U16 desc[UR52][R4.64+0x70], R3 ;  /* 0x0000700304001986 */ /* 0x0001e2000c101534 */
[----:B------:R-:W-:Y:S05]  /*4fb0*/  @!P0 BRA `(.L_x_103) ;  /* 0x0000000000048947 */ /* 0x000fea0003800000 */
[----:B------:R0:W5:Y:S02]  /*4fc0*/  LDG.E.LTC128B.U16 R18, desc[UR52][R8.64+0x72] ;  /* 0x0000723408127981 */ /* 0x000164000c1e1520 */
.L_x_103:
[----:B------:R-:W-:Y:S05]  /*4fd0*/  BSYNC B1 ;  /* 0x0000000000017941 */ /* 0x000fea0003800000 */
.L_x_102:
[----:B------:R-:W-:Y:S05]  /*4fe0*/  @!P0 BRA `(.L_x_104) ;  /* 0x0000000800708947 */ /* 0x000fea0003800000 */
[----:B-----5:R-:W-:-:S04]  /*4ff0*/  IMAD.U32 R18, R18, 0x10000, RZ ;  /* 0x0001000012127824 */ /* 0x020fc800078e00ff */
[----:B------:R-:W-:-:S04]  /*5000*/  FMUL R18, R18, R57 ;  /* 0x0000003912127220 */ /* 0x000fc80000400000 */
[----:B------:R-:W-:-:S05]  /*5010*/  FFMA R18, R55, R56, R18 ;  /* 0x0000003837127223 */ /* 0x000fca0000000012 */
[----:B------:R-:W-:-:S05]  /*5020*/  F2FP.BF16.F32.PACK_AB R18, RZ, R18 ;  /* 0x00000012ff12723e */ /* 0x000fca00000010ff */
[----:B------:R0:W-:Y:S01]  /*5030*/  STG.E.U16 desc[UR52][R10.64+0x72], R18 ;  /* 0x000072120a007986 */ /* 0x0001e2000c101534 */
[----:B------:R-:W-:Y:S05]  /*5040*/  BRA `(.L_x_104) ;  /* 0x0000000800587947 */ /* 0x000fea0003800000 */
.L_x_43:
[----:B------:R-:W-:Y:S01]  /*5050*/  ISETP.GT.AND P0, PT, R3, 0x1, PT ;  /* 0x000000010300780c */ /* 0x000fe20003f04270 */
[----:B------:R-:W-:Y:S01]  /*5060*/  ULDC.64 UR4, c[0x0][0x7c0] ;  /* 0x0001f00000047ab9 */ /* 0x000fe20000000a00 */
[-C--:B------:R-:W-:Y:S01]  /*5070*/  FMUL R24, R24, R56.reuse ;  /* 0x0000003818187220 */ /* 0x080fe20000400000 */
[-C--:B------:R-:W-:Y:S01]  /*5080*/  FMUL R25, R25, R56.reuse ;  /* 0x0000003819197220 */ /* 0x080fe20000400000 */
[----:B------:R-:W-:Y:S01]  /*5090*/  ISETP.GT.AND P3, PT, R0, RZ, P0 ;  /* 0x000000ff0000720c */ /* 0x000fe20000764270 */
[-C--:B------:R-:W-:Y:S01]  /*50a0*/  FMUL R26, R26, R56.reuse ;  /* 0x000000381a1a7220 */ /* 0x080fe20000400000 */
[----:B------:R-:W-:Y:S01]  /*50b0*/  LEA R4, P4, R64, UR4, 0x1 ;  /* 0x0000000440047c11 */ /* 0x000fe2000f8808ff */
[----:B------:R-:W-:Y:S01]  /*50c0*/  FMUL R27, R27, R56 ;  /* 0x000000381b1b7220 */ /* 0x000fe20000400000 */
[----:B------:R-:W-:Y:S01]  /*50d0*/  F2FP.BF16.F32.PACK_AB R24, RZ, R24 ;  /* 0x00000018ff18723e */ /* 0x000fe200000010ff */
[-C--:B------:R-:W-:Y:S01]  /*50e0*/  FMUL R28, R28, R56.reuse ;  /* 0x000000381c1c7220 */ /* 0x080fe20000400000 */
[----:B------:R-:W-:Y:S01]  /*50f0*/  LEA.HI.X R5, R64, UR5, R7, 0x1, P4 ;  /* 0x0000000540057c11 */ /* 0x000fe2000a0f0c07 */
[-C--:B------:R-:W-:Y:S01]  /*5100*/  FMUL R29, R29, R56.reuse ;  /* 0x000000381d1d7220 */ /* 0x080fe20000400000 */
[----:B------:R-:W-:Y:S01]  /*5110*/  F2FP.BF16.F32.PACK_AB R25, RZ, R25 ;  /* 0x00000019ff19723e */ /* 0x000fe200000010ff */
[-C--:B------:R-:W-:Y:S01]  /*5120*/  FMUL R30, R30, R56.reuse ;  /* 0x000000381e1e7220 */ /* 0x080fe20000400000 */
[----:B------:R-:W-:Y:S01]  /*5130*/  SHF.L.U64.HI R69, R68, 0x4, R69 ;  /* 0x0000000444457819 */ /* 0x000fe20000010245 */
[----:B------:R-:W-:Y:S01]  /*5140*/  @P1 STG.E.U16 desc[UR52][R4.64], R24 ;  /* 0x0000001804001986 */ /* 0x000fe2000c101534 */
[----:B------:R-:W-:Y:S01]  /*5150*/  ISETP.GT.AND P1, PT, R3, 0x8, PT ;  /* 0x000000080300780c */ /* 0x000fe20003f24270 */
[----:B------:R-:W-:Y:S01]  /*5160*/  FMUL R31, R31, R56 ;  /* 0x000000381f1f7220 */ /* 0x000fe20000400000 */
[----:B------:R-:W-:Y:S01]  /*5170*/  ISETP.GT.AND P4, PT, R0, 0x8, P0 ;  /* 0x000000080000780c */ /* 0x000fe20000784270 */
[----:B------:R-:W-:Y:S01]  /*5180*/  @P3 STG.E.U16 desc[UR52][R4.64+0x2], R25 ;  /* 0x0000021904003986 */ /* 0x000fe2000c101534 */
[----:B------:R-:W-:Y:S01]  /*5190*/  LEA R6, P3, R68, R4, 0x4 ;  /* 0x0000000444067211 */ /* 0x000fe200078620ff */
[-C--:B------:R-:W-:Y:S01]  /*51a0*/  FMUL R32, R32, R56.reuse ;  /* 0x0000003820207220 */ /* 0x080fe20000400000 */
[C---:B------:R-:W-:Y:S01]  /*51b0*/  ISETP.GT.AND P2, PT, R0.reuse, 0x8, P2 ;  /* 0x000000080000780c */ /* 0x040fe20001744270 */
[-C--:B------:R-:W-:Y:S01]  /*51c0*/  FMUL R33, R33, R56.reuse ;  /* 0x0000003821217220 */ /* 0x080fe20000400000 */
[----:B------:R-:W-:Y:S01]  /*51d0*/  ISETP.GT.AND P0, PT, R3, 0x9, PT ;  /* 0x000000090300780c */ /* 0x000fe20003f04270 */
[----:B------:R-:W-:Y:S01]  /*51e0*/  IMAD.X R7, R69, 0x1, R5, P3 ;  /* 0x0000000145077824 */ /* 0x000fe200018e0605 */
[----:B------:R-:W-:Y:S01]  /*51f0*/  ISETP.GT.AND P5, PT, R0, RZ, P1 ;  /* 0x000000ff0000720c */ /* 0x000fe20000fa4270 */
[-C--:B------:R-:W-:Y:S01]  /*5200*/  FMUL R34, R34, R56.reuse ;  /* 0x0000003822227220 */ /* 0x080fe20000400000 */
[----:B------:R-:W-:Y:S01]  /*5210*/  ISETP.GT.AND P3, PT, R0, RZ, P0 ;  /* 0x000000ff0000720c */ /* 0x000fe20000764270 */
[----:B------:R-:W-:Y:S01]  /*5220*/  FMUL R35, R35, R56 ;  /* 0x0000003823237220 */ /* 0x000fe20000400000 */
[----:B------:R-:W-:Y:S01]  /*5230*/  F2FP.BF16.F32.PACK_AB R26, RZ, R26 ;  /* 0x0000001aff1a723e */ /* 0x000fe200000010ff */
[-C--:B------:R-:W-:Y:S01]  /*5240*/  FMUL R36, R36, R56.reuse ;  /* 0x0000003824247220 */ /* 0x080fe20000400000 */
[----:B------:R-:W-:Y:S01]  /*5250*/  F2FP.BF16.F32.PACK_AB R27, RZ, R27 ;  /* 0x0000001bff1b723e */ /* 0x000fe200000010ff */
[----:B------:R-:W-:Y:S01]  /*5260*/  FMUL R37, R37, R56 ;  /* 0x0000003825257220 */ /* 0x000fe20000400000 */
[----:B------:R-:W-:Y:S01]  /*5270*/  F2FP.BF16.F32.PACK_AB R28, RZ, R28 ;  /* 0x0000001cff1c723e */ /* 0x000fe200000010ff */
[----:B------:R-:W-:Y:S01]  /*5280*/  @P2 STG.E.U16 desc[UR52][R6.64], R26 ;  /* 0x0000001a06002986 */ /* 0x000fe2000c101534 */
[----:B------:R-:W-:Y:S01]  /*5290*/  F2FP.BF16.F32.PACK_AB R29, RZ, R29 ;  /* 0x0000001dff1d723e */ /* 0x000fe200000010ff */
[-C--:B------:R-:W-:Y:S01]  /*52a0*/  FMUL R38, R38, R56.reuse ;  /* 0x0000003826267220 */ /* 0x080fe20000400000 */
[C---:B------:R-:W-:Y:S01]  /*52b0*/  ISETP.GT.AND P2, PT, R0.reuse, 0x8, P1 ;  /* 0x000000080000780c */ /* 0x040fe20000f44270 */
[----:B------:R-:W-:Y:S01]  /*52c0*/  @P4 STG.E.U16 desc[UR52][R6.64+0x2], R27 ;  /* 0x0000021b06004986 */ /* 0x000fe2000c101534 */
[----:B------:R-:W-:Y:S01]  /*52d0*/  ISETP.GT.AND P1, PT, R3, 0x10, PT ;  /* 0x000000100300780c */ /* 0x000fe20003f24270 */
[----:B------:R-:W-:Y:S01]  /*52e0*/  FMUL R39, R39, R56 ;  /* 0x0000003827277220 */ /* 0x000fe20000400000 */
[----:B------:R-:W-:Y:S01]  /*52f0*/  F2FP.BF16.F32.PACK_AB R30, RZ, R30 ;  /* 0x0000001eff1e723e */ /* 0x000fe200000010ff */
[----:B------:R-:W-:Y:S01]  /*5300*/  @P5 STG.E.U16 desc[UR52][R4.64+0x10], R28 ;  /* 0x0000101c04005986 */ /* 0x000fe2000c101534 */
[----:B------:R-:W-:Y:S01]  /*5310*/  ISETP.GT.AND P4, PT, R0, RZ, P1 ;  /* 0x000000ff0000720c */ /* 0x000fe20000f84270 */
[-C--:B------:R-:W-:Y:S01]  /*5320*/  FMUL R40, R40, R56.reuse ;  /* 0x0000003828287220 */ /* 0x080fe20000400000 */
[----:B------:R-:W-:Y:S01]  /*5330*/  F2FP.BF16.F32.PACK_AB R31, RZ, R31 ;  /* 0x0000001fff1f723e */ /* 0x000fe200000010ff */
[----:B------:R-:W-:Y:S01]  /*5340*/  @P3 STG.E.U16 desc[UR52][R4.64+0x12], R29 ;  /* 0x0000121d04003986 */ /* 0x000fe2000c101534 */
[----:B------:R-:W-:Y:S01]  /*5350*/  ISETP.GT.AND P3, PT, R0, 0x8, P0 ;  /* 0x000000080000780c */ /* 0x000fe20000764270 */
[----:B------:R-:W-:Y:S01]  /*5360*/  FMUL R41, R41, R56 ;  /* 0x0000003829297220 */ /* 0x000fe20000400000 */
[----:B------:R-:W-:Y:S01]  /*5370*/  ISETP.GT.AND P0, PT, R3, 0x11, PT ;  /* 0x000000110300780c */ /* 0x000fe20003f04270 */
[----:B------:R-:W-:Y:S01]  /*5380*/  @P2 STG.E.U16 desc[UR52][R6.64+0x10], R30 ;  /* 0x0000101e06002986 */ /* 0x000fe2000c101534 */
[----:B------:R-:W-:Y:S01]  /*5390*/  F2FP.BF16.F32.PACK_AB R32, RZ, R32 ;  /* 0x00000020ff20723e */ /* 0x000fe200000010ff */
[-C--:B------:R-:W-:Y:S01]  /*53a0*/  FMUL R42, R42, R56.reuse ;  /* 0x000000382a2a7220 */ /* 0x080fe20000400000 */
[C---:B------:R-:W-:Y:S01]  /*53b0*/  ISETP.GT.AND P5, PT, R0.reuse, RZ, P0 ;  /* 0x000000ff0000720c */ /* 0x040fe200007a4270 */
[-C--:B------:R-:W-:Y:S01]  /*53c0*/  FMUL R43, R43, R56.reuse ;  /* 0x000000382b2b7220 */ /* 0x080fe20000400000 */
[----:B------:R-:W-:Y:S01]  /*53d0*/  ISETP.GT.AND P2, PT, R0, 0x8, P1 ;  /* 0x000000080000780c */ /* 0x000fe20000f44270 */
[-C--:B------:R-:W-:Y:S01]  /*53e0*/  FMUL R44, R44, R56.reuse ;  /* 0x000000382c2c7220 */ /* 0x080fe20000400000 */
[----:B------:R-:W-:Y:S01]  /*53f0*/  ISETP.GT.AND P1, PT, R3, 0x18, PT ;  /* 0x000000180300780c */ /* 0x000fe20003f24270 */
[-C--:B------:R-:W-:Y:S01]  /*5400*/  FMUL R45, R45, R56.reuse ;  /* 0x000000382d2d7220 */ /* 0x080fe20000400000 */
[----:B------:R-:W-:Y:S01]  /*5410*/  F2FP.BF16.F32.PACK_AB R33, RZ, R33 ;  /* 0x00000021ff21723e */ /* 0x000fe200000010ff */
[----:B------:R-:W-:Y:S01]  /*5420*/  @P3 STG.E.U16 desc[UR52][R6.64+0x12], R31 ;  /* 0x0000121f06003986 */ /* 0x000fe2000c101534 */
[----:B------:R-:W-:Y:S01]  /*5430*/  ISETP.GT.AND P3, PT, R0, 0x8, P0 ;  /* 0x000000080000780c */ /* 0x000fe20000764270 */
[-C--:B------:R-:W-:Y:S01]  /*5440*/  FMUL R46, R46, R56.reuse ;  /* 0x000000382e2e7220 */ /* 0x080fe20000400000 */
[----:B------:R-:W-:Y:S01]  /*5450*/  ISETP.GT.AND P0, PT, R3, 0x19, PT ;  /* 0x000000190300780c */ /* 0x000fe20003f04270 */
[----:B------:R-:W-:Y:S01]  /*5460*/  @P4 STG.E.U16 desc[UR52][R4.64+0x20], R32 ;  /* 0x0000202004004986 */ /* 0x000fe2000c101534 */
[C---:B------:R-:W-:Y:S01]  /*5470*/  ISETP.GT.AND P4, PT, R0.reuse, RZ, P1 ;  /* 0x000000ff0000720c */ /* 0x040fe20000f84270 */
[----:B------:R-:W-:Y:S01]  /*5480*/  FMUL R47, R47, R56 ;  /* 0x000000382f2f7220 */ /* 0x000fe20000400000 */
[----:B------:R-:W-:Y:S01]  /*5490*/  F2FP.BF16.F32.PACK_AB R34, RZ, R34 ;  /* 0x00000022ff22723e */ /* 0x000fe200000010ff */
[----:B------:R-:W-:Y:S01]  /*54a0*/  @P5 STG.E.U16 desc[UR52][R4.64+0x22], R33 ;  /* 0x0000222104005986 */ /* 0x000fe2000c101534 */
[----:B------:R-:W-:Y:S01]  /*54b0*/  ISETP.GT.AND P5, PT, R0, RZ, P0 ;  /* 0x000000ff0000720c */ /* 0x000fe200007a4270 */
[----:B------:R-:W-:Y:S01]  /*54c0*/  FMUL R48, R48, R56 ;  /* 0x0000003830307220 */ /* 0x000fe20000400000 */
[----:B------:R-:W-:Y:S01]  /*54d0*/  F2FP.BF16.F32.PACK_AB R35, RZ, R35 ;  /* 0x00000023ff23723e */ /* 0x000fe200000010ff */
[----:B------:R-:W-:Y:S01]  /*54e0*/  @P2 STG.E.U16 desc[UR52][R6.64+0x20], R34 ;  /* 0x0000202206002986 */ /* 0x000fe2000c101534 */
[----:B------:R-:W-:Y:S01]  /*54f0*/  F2FP.BF16.F32.PACK_AB R36, RZ, R36 ;  /* 0x00000024ff24723e */ /* 0x000fe200000010ff */
[-C--:B------:R-:W-:Y:S01]  /*5500*/  FMUL R49, R49, R56.reuse ;  /* 0x0000003831317220 */ /* 0x080fe20000400000 */
[----:B------:R-:W-:Y:S01]  /*5510*/  ISETP.GT.AND P2, PT, R0, 0x8, P1 ;  /* 0x000000080000780c */ /* 0x000fe20000f44270 */
[----:B------:R-:W-:Y:S01]  /*5520*/  @P3 STG.E.U16 desc[UR52][R6.64+0x22], R35 ;  /* 0x0000222306003986 */ /* 0x000fe2000c101534 */
[----:B------:R-:W-:Y:S01]  /*5530*/  ISETP.GT.AND P1, PT, R3, 0x20, PT ;  /* 0x000000200300780c */ /* 0x000fe20003f24270 */
[-C--:B------:R-:W-:Y:S01]  /*5540*/  FMUL R50, R50, R56.reuse ;  /* 0x0000003832327220 */ /* 0x080fe20000400000 */
[----:B------:R-:W-:Y:S01]  /*5550*/  F2FP.BF16.F32.PACK_AB R37, RZ, R37 ;  /* 0x00000025ff25723e */ /* 0x000fe200000010ff */
[----:B------:R-:W-:Y:S01]  /*5560*/  @P4 STG.E.U16 desc[UR52][R4.64+0x30], R36 ;  /* 0x0000302404004986 */ /* 0x000fe2000c101534 */
[C---:B------:R-:W-:Y:S01]  /*5570*/  ISETP.GT.AND P3, PT, R0.reuse, 0x8, P0 ;  /* 0x000000080000780c */ /* 0x040fe20000764270 */
[-C--:B------:R-:W-:Y:S01]  /*5580*/  FMUL R51, R51, R56.reuse ;  /* 0x0000003833337220 */ /* 0x080fe20000400000 */
[----:B------:R-:W-:Y:S01]  /*5590*/  ISETP.GT.AND P0, PT, R3, 0x21, PT ;  /* 0x000000210300780c */ /* 0x000fe20003f04270 */
[----:B------:R-:W-:Y:S01]  /*55a0*/  @P5 STG.E.U16 desc[UR52][R4.64+0x32], R37 ;  /* 0x0000322504005986 */ /* 0x000fe2000c101534 */
        /* <DEDUP_REMOVED lines=10> */
[----:B------:R-:W-:-:S02]  /*5650*/  F2FP.BF16.F32.PACK_AB R41, RZ, R41 ;  /* 0x00000029ff29723e */ /* 0x000fc400000010ff */
[C---:B------:R-:W-:Y:S01]  /*5660*/  ISETP.GT.AND P1, PT, R0.reuse, 0x8, P1 ;  /* 0x000000080000780c */ /* 0x040fe20000f24270 */
[----:B------:R-:W-:Y:S01]  /*5670*/  @P3 STG.E.U16 desc[UR52][R6.64+0x32], R39 ;  /* 0x0000322706003986 */ /* 0x000fe2000c101534 */
[C---:B------:R-:W-:Y:S02]  /*5680*/  ISETP.GT.AND P2, PT, R0.reuse, 0x8, P0 ;  /* 0x000000080000780c */ /* 0x040fe40000744270 */
[----:B------:R-:W-:Y:S01]  /*5690*/  F2FP.BF16.F32.PACK_AB R42, RZ, R42 ;  /* 0x0000002aff2a723e */ /* 0x000fe200000010ff */
[----:B------:R-:W-:Y:S01]  /*56a0*/  @P4 STG.E.U16 desc[UR52][R4.64+0x40], R40 ;  /* 0x0000402804004986 */ /* 0x000fe2000c101534 */
[C---:B------:R-:W-:Y:S02]  /*56b0*/  ISETP.GT.AND P4, PT, R3.reuse, 0x28, PT ;  /* 0x000000280300780c */ /* 0x040fe40003f84270 */
[----:B------:R-:W-:Y:S01]  /*56c0*/  ISETP.GT.AND P0, PT, R3, 0x29, PT ;  /* 0x000000290300780c */ /* 0x000fe20003f04270 */
[----:B------:R-:W-:Y:S01]  /*56d0*/  @P5 STG.E.U16 desc[UR52][R4.64+0x42], R41 ;  /* 0x0000422904005986 */ /* 0x000fe2000c101534 */
[----:B------:R-:W-:-:S02]  /*56e0*/  ISETP.GT.AND P5, PT, R0, RZ, P4 ;  /* 0x000000ff0000720c */ /* 0x000fc400027a4270 */
[----:B------:R-:W-:Y:S01]  /*56f0*/  F2FP.BF16.F32.PACK_AB R43, RZ, R43 ;  /* 0x0000002bff2b723e */ /* 0x000fe200000010ff */
[----:B------:R-:W-:Y:S01]  /*5700*/  @P1 STG.E.U16 desc[UR52][R6.64+0x40], R42 ;  /* 0x0000402a06001986 */ /* 0x000fe2000c101534 */
[----:B------:R-:W-:Y:S02]  /*5710*/  F2FP.BF16.F32.PACK_AB R44, RZ, R44 ;  /* 0x0000002cff2c723e */ /* 0x000fe400000010ff */
[C---:B------:R-:W-:Y:S01]  /*5720*/  ISETP.GT.AND P3, PT, R0.reuse, RZ, P0 ;  /* 0x000000ff0000720c */ /* 0x040fe20000764270 */
[----:B------:R-:W-:Y:S01]  /*5730*/  @P2 STG.E.U16 desc[UR52][R6.64+0x42], R43 ;  /* 0x0000422b06002986 */ /* 0x000fe2000c101534 */
[C---:B------:R-:W-:Y:S02]  /*5740*/  ISETP.GT.AND P4, PT, R0.reuse, 0x8, P4 ;  /* 0x000000080000780c */ /* 0x040fe40002784270 */
[----:B------:R-:W-:Y:S02]  /*5750*/  F2FP.BF16.F32.PACK_AB R45, RZ, R45 ;  /* 0x0000002dff2d723e */ /* 0x000fe400000010ff */
[----:B------:R-:W-:Y:S01]  /*5760*/  F2FP.BF16.F32.PACK_AB R46, RZ, R46 ;  /* 0x0000002eff2e723e */ /* 0x000fe200000010ff */
[----:B------:R-:W-:Y:S01]  /*5770*/  @P5 STG.E.U16 desc[UR52][R4.64+0x50], R44 ;  /* 0x0000502c04005986 */ /* 0x000fe2000c101534 */
[----:B------:R-:W-:-:S02]  /*5780*/  ISETP.GT.AND P5, PT, R0, 0x8, P0 ;  /* 0x000000080000780c */ /* 0x000fc400007a4270 */
[----:B------:R-:W-:Y:S02]  /*5790*/  F2FP.BF16.F32.PACK_AB R47, RZ, R47 ;  /* 0x0000002fff2f723e */ /* 0x000fe400000010ff */
[C---:B------:R-:W-:Y:S01]  /*57a0*/  ISETP.GT.AND P2, PT, R3.reuse, 0x31, PT ;  /* 0x000000310300780c */ /* 0x040fe20003f44270 */
[----:B------:R-:W-:Y:S01]  /*57b0*/  @P3 STG.E.U16 desc[UR52][R4.64+0x52], R45 ;  /* 0x0000522d04003986 */ /* 0x000fe2000c101534 */
[----:B------:R-:W-:Y:S02]  /*57c0*/  ISETP.GT.AND P3, PT, R3, 0x30, PT ;  /* 0x000000300300780c */ /* 0x000fe40003f64270 */
[----:B------:R-:W-:Y:S01]  /*57d0*/  F2FP.BF16.F32.PACK_AB R48, RZ, R48 ;  /* 0x00000030ff30723e */ /* 0x000fe200000010ff */
[----:B------:R-:W-:Y:S01]  /*57e0*/  @P4 STG.E.U16 desc[UR52][R6.64+0x50], R46 ;  /* 0x0000502e06004986 */ /* 0x000fe2000c101534 */
[C---:B------:R-:W-:Y:S02]  /*57f0*/  ISETP.GT.AND P4, PT, R0.reuse, RZ, P2 ;  /* 0x000000ff0000720c */ /* 0x040fe40001784270 */
[----:B------:R-:W-:Y:S01]  /*5800*/  F2FP.BF16.F32.PACK_AB R49, RZ, R49 ;  /* 0x00000031ff31723e */ /* 0x000fe200000010ff */
[----:B------:R-:W-:Y:S01]  /*5810*/  @P5 STG.E.U16 desc[UR52][R6.64+0x52], R47 ;  /* 0x0000522f06005986 */ /* 0x000fe2000c101534 */
[----:B------:R-:W-:-:S02]  /*5820*/  ISETP.GT.AND P5, PT, R0, RZ, P3 ;  /* 0x000000ff0000720c */ /* 0x000fc40001fa4270 */
[C---:B------:R-:W-:Y:S02]  /*5830*/  ISETP.GT.AND P1, PT, R3.reuse, 0x38, PT ;  /* 0x000000380300780c */ /* 0x040fe40003f24270 */
[----:B------:R-:W-:Y:S02]  /*5840*/  ISETP.GT.AND P0, PT, R3, 0x39, PT ;  /* 0x000000390300780c */ /* 0x000fe40003f04270 */
[C---:B------:R-:W-:Y:S02]  /*5850*/  ISETP.GT.AND P3, PT, R0.reuse, 0x8, P3 ;  /* 0x000000080000780c */ /* 0x040fe40001f64270 */
[C---:B------:R-:W-:Y:S02]  /*5860*/  ISETP.GT.AND P2, PT, R0.reuse, 0x8, P2 ;  /* 0x000000080000780c */ /* 0x040fe40001744270 */
[----:B------:R-:W-:Y:S02]  /*5870*/  F2FP.BF16.F32.PACK_AB R50, RZ, R50 ;  /* 0x00000032ff32723e */ /* 0x000fe400000010ff */
[----:B------:R-:W-:Y:S01]  /*5880*/  F2FP.BF16.F32.PACK_AB R51, RZ, R51 ;  /* 0x00000033ff33723e */ /* 0x000fe200000010ff */
[----:B------:R-:W-:Y:S01]  /*5890*/  @P5 STG.E.U16 desc[UR52][R4.64+0x60], R48 ;  /* 0x0000603004005986 */ /* 0x000fe2000c101534 */
[----:B------:R-:W-:-:S02]  /*58a0*/  ISETP.GT.AND P5, PT, R0, RZ, P0 ;  /* 0x000000ff0000720c */ /* 0x000fc400007a4270 */
[C---:B------:R-:W-:Y:S01]  /*58b0*/  ISETP.GT.AND P0, PT, R0.reuse, 0x8, P0 ;  /* 0x000000080000780c */ /* 0x040fe20000704270 */
[----:B------:R-:W-:Y:S01]  /*58c0*/  @P4 STG.E.U16 desc[UR52][R4.64+0x62], R49 ;  /* 0x0000623104004986 */ /* 0x000fe2000c101534 */
[C---:B------:R-:W-:Y:S02]  /*58d0*/  ISETP.GT.AND P4, PT, R0.reuse, RZ, P1 ;  /* 0x000000ff0000720c */ /* 0x040fe40000f84270 */
[----:B------:R-:W-:Y:S01]  /*58e0*/  ISETP.GT.AND P1, PT, R0, 0x8, P1 ;  /* 0x000000080000780c */ /* 0x000fe20000f24270 */
[----:B------:R-:W-:Y:S01]  /*58f0*/  @P3 STG.E.U16 desc[UR52][R6.64+0x60], R50 ;  /* 0x0000603206003986 */ /* 0x000fe2000c101534 */
[----:B------:R-:W-:Y:S02]  /*5900*/  F2FP.BF16.F32.PACK_AB R52, RZ, R52 ;  /* 0x00000034ff34723e */ /* 0x000fe400000010ff */
[----:B------:R-:W-:Y:S01]  /*5910*/  F2FP.BF16.F32.PACK_AB R53, RZ, R53 ;  /* 0x00000035ff35723e */ /* 0x000fe200000010ff */
[----:B------:R-:W-:Y:S01]  /*5920*/  @P2 STG.E.U16 desc[UR52][R6.64+0x62], R51 ;  /* 0x0000623306002986 */ /* 0x000fe2000c101534 */
[----:B------:R-:W-:-:S02]  /*5930*/  F2FP.BF16.F32.PACK_AB R54, RZ, R54 ;  /* 0x00000036ff36723e */ /* 0x000fc400000010ff */
[----:B------:R-:W-:-:S03]  /*5940*/  F2FP.BF16.F32.PACK_AB R55, RZ, R55 ;  /* 0x00000037ff37723e */ /* 0x000fc600000010ff */
[----:B------:R-:W-:Y:S04]  /*5950*/  @P4 STG.E.U16 desc[UR52][R4.64+0x70], R52 ;  /* 0x0000703404004986 */ /* 0x000fe8000c101534 */
[----:B------:R0:W-:Y:S02]  /*5960*/  @P5 STG.E.U16 desc[UR52][R4.64+0x72], R53 ;  /* 0x0000723504005986 */ /* 0x0001e4000c101534 */
[----:B0-----:R-:W-:Y:S02]  /*5970*/  @P1 IMAD.MOV.U32 R4, RZ, RZ, R6 ;  /* 0x000000ffff041224 */ /* 0x001fe400078e0006 */
[----:B------:R-:W-:-:S05]  /*5980*/  @P1 IMAD.MOV.U32 R5, RZ, RZ, R7 ;  /* 0x000000ffff051224 */ /* 0x000fca00078e0007 */
[----:B------:R0:W-:Y:S04]  /*5990*/  @P1 STG.E.U16 desc[UR52][R4.64+0x70], R54 ;  /* 0x0000703604001986 */ /* 0x0001e8000c101534 */
[----:B------:R0:W-:Y:S02]  /*59a0*/  @P0 STG.E.U16 desc[UR52][R6.64+0x72], R55 ;  /* 0x0000723706000986 */ /* 0x0001e4000c101534 */
.L_x_104:
[----:B------:R-:W-:Y:S05]  /*59b0*/  BSYNC B0 ;  /* 0x0000000000007941 */ /* 0x000fea0003800000 */
.L_x_42:
[----:B0-----:R-:W-:Y:S01]  /*59c0*/  IMAD.U32 R3, RZ, RZ, UR50 ;  /* 0x00000032ff037e24 */ /* 0x001fe2000f8e00ff */
[----:B------:R-:W-:Y:S01]  /*59d0*/  ULDC.64 UR4, c[0x0][0x850] ;  /* 0x0002140000047ab9 */ /* 0x000fe20000000a00 */
[----:B------:R-:W-:Y:S02]  /*59e0*/  IMAD.U32 R0, RZ, RZ, UR50 ;  /* 0x00000032ff007e24 */ /* 0x000fe4000f8e00ff */
[----:B------:R-:W-:Y:S01]  /*59f0*/  IMAD.U32 R4, RZ, RZ, UR48 ;  /* 0x00000030ff047e24 */ /* 0x000fe2000f8e00ff */
[----:B------:R-:W-:Y:S01]  /*5a00*/  LEA R16, P0, R3, R16, 0x1 ;  /* 0x0000001003107211 */ /* 0x000fe200078008ff */
[----:B------:R-:W-:Y:S02]  /*5a10*/  IMAD.U32 R3, RZ, RZ, UR40 ;  /* 0x00000028ff037e24 */ /* 0x000fe4000f8e00ff */
[----:B------:R0:W-:Y:S01]  /*5a20*/  SYNCS.ARRIVE.TRANS64.A1T0 RZ, [R4+UR45], RZ ;  /* 0x000000ff04ff79a7 */ /* 0x0001e2000810002d */
[----:B------:R-:W-:Y:S02]  /*5a30*/  IMAD.MOV.U32 R22, RZ, RZ, -0x1 ;  /* 0xffffffffff167424 */ /* 0x000fe400078e00ff */
[----:B------:R-:W-:Y:S01]  /*5a40*/  LEA.HI.X R17, R0, R17, R3, 0x1, P0 ;  /* 0x0000001100117211 */ /* 0x000fe200000f0c03 */
[----:B-----5:R-:W-:Y:S01]  /*5a50*/  IMAD.MOV.U32 R18, RZ, RZ, -0x1 ;  /* 0xffffffffff127424 */ /* 0x020fe200078e00ff */
[----:B------:R-:W-:Y:S01]  /*5a60*/  ISETP.GE.U32.AND P0, PT, R16, UR4, PT ;  /* 0x0000000410007c0c */ /* 0x000fe2000bf06070 */
[----:B------:R-:W-:Y:S01]  /*5a70*/  IMAD.MOV.U32 R19, RZ, RZ, -0x1 ;  /* 0xffffffffff137424 */ /* 0x000fe200078e00ff */
[----:B------:R-:W-:-:S02]  /*5a80*/  PRMT R0, RZ, 0x7610, R0 ;  /* 0x00007610ff007816 */ /* 0x000fc40000000000 */
[----:B------:R-:W-:-:S13]  /*5a90*/  ISETP.GE.U32.AND.EX P0, PT, R17, UR5, PT, P0 ;  /* 0x0000000511007c0c */ /* 0x000fda000bf06100 */
[----:B0-----:R-:W-:Y:S05]  /*5aa0*/  @P0 BRA `(.L_x_105) ;  /* 0x0000000400640947 */ /* 0x001fea0003800000 */
[----:B------:R-:W0:Y:S01]  /*5ab0*/  S2R R12, SR_CTAID.X ;  /* 0x00000000000c7919 */ /* 0x000e220000002500 */
[----:B-1----:R-:W1:Y:S01]  /*5ac0*/  LDC.64 R10, c[0x0][0x828] ;  /* 0x00020a00ff0a7b82 */ /* 0x002e620000000a00 */
[----:B------:R-:W-:Y:S01]  /*5ad0*/  ULDC UR4, c[0x0][0x150] ;  /* 0x0000540000047ab9 */ /* 0x000fe20000000800 */
[----:B--234-:R-:W-:Y:S01]  /*5ae0*/  IMAD.MOV.U32 R8, RZ, RZ, R16 ;  /* 0x000000ffff087224 */ /* 0x01cfe200078e0010 */
[----:B------:R-:W2:Y:S01]  /*5af0*/  S2R R20, SR_CTAID.Y ;  /* 0x0000000000147919 */ /* 0x000ea20000002600 */
[----:B------:R-:W-:-:S04]  /*5b00*/  IMAD.MOV.U32 R9, RZ, RZ, R17 ;  /* 0x000000ffff097224 */ /* 0x000fc800078e0011 */
[----:B------:R-:W3:Y:S08]  /*5b10*/  LDC R21, c[0x0][0x144] ;  /* 0x00005100ff157b82 */ /* 0x000ef00000000800 */
[----:B------:R-:W4:Y:S08]  /*5b20*/  LDC R0, c[0x0][0x830] ;  /* 0x00020c00ff007b82 */ /* 0x000f300000000800 */
[----:B------:R-:W2:Y:S01]  /*5b30*/  LDC.64 R14, c[0x0][0x820] ;  /* 0x00020800ff0e7b82 */ /* 0x000ea20000000a00 */
[----:B-1----:R-:W-:-:S04]  /*5b40*/  ISETP.NE.U32.AND P0, PT, R10, RZ, PT ;  /* 0x000000ff0a00720c */ /* 0x002fc80003f05070 */
[----:B------:R-:W-:Y:S02]  /*5b50*/  ISETP.NE.AND.EX P0, PT, R11, RZ, PT, P0 ;  /* 0x000000ff0b00720c */ /* 0x000fe40003f05300 */
[----:B0-----:R-:W-:-:S05]  /*5b60*/  I2FP.F32.U32 R3, R12 ;  /* 0x0000000c00037245 */ /* 0x001fca0000201000 */
[----:B------:R-:W-:-:S04]  /*5b70*/  FMUL R3, R3, UR4 ;  /* 0x0000000403037c20 */ /* 0x000fc80008400000 */
[----:B------:R0:W1:Y:S02]  /*5b80*/  F2I.U32.TRUNC.NTZ R18, R3 ;  /* 0x0000000300127305 */ /* 0x000064000020f000 */
[----:B---34-:R-:W-:Y:S05]  /*5b90*/  @!P0 BRA `(.L_x_106) ;  /* 0x0000000000288947 */ /* 0x018fea0003800000 */
[----:B0-----:R-:W0:Y:S02]  /*5ba0*/  LDC R3, c[0x0][0x834] ;  /* 0x00020d00ff037b82 */ /* 0x001e240000000800 */
        /* <DEDUP_REMOVED lines=9> */
.L_x_106:
[----:B------:R-:W3:Y:S01]  /*5c40*/  LDC.64 R26, c[0x0][0x840] ;  /* 0x00021000ff1a7b82 */ /* 0x000ee20000000a00 */
[-CC-:B------:R-:W-:Y:S01]  /*5c50*/  SHF.R.U64 R19, R8, R0.reuse, R9.reuse ;  /* 0x0000000008137219 */ /* 0x180fe20000001209 */
[----:B-1----:R-:W-:Y:S01]  /*5c60*/  IMAD.MOV R18, RZ, RZ, -R18 ;  /* 0x000000ffff127224 */ /* 0x002fe200078e0a12 */
[----:B------:R-:W-:Y:S01]  /*5c70*/  SHF.R.U32.HI R0, RZ, R0, R9 ;  /* 0x00000000ff007219 */ /* 0x000fe20000011609 */
[----:B------:R-:W-:Y:S01]  /*5c80*/  ULDC UR4, c[0x0][0x154] ;  /* 0x0000550000047ab9 */ /* 0x000fe20000000800 */
[----:B0-----:R-:W-:Y:S01]  /*5c90*/  IADD3 R3, P0, RZ, -R19, RZ ;  /* 0x80000013ff037210 */ /* 0x001fe20007f1e0ff */
[----:B------:R-:W-:Y:S02]  /*5ca0*/  IMAD R21, R21, R18, R12 ;  /* 0x0000001215157224 */ /* 0x000fe400078e020c */
[----:B------:R-:W0:Y:S01]  /*5cb0*/  LDC R6, c[0x0][0x818] ;  /* 0x00020600ff067b82 */ /* 0x000e220000000800 */
[----:B------:R-:W-:Y:S02]  /*5cc0*/  IMAD.MOV.U32 R7, RZ, RZ, 0x1 ;  /* 0x00000001ff077424 */ /* 0x000fe400078e00ff */
[----:B------:R-:W-:-:S04]  /*5cd0*/  IMAD.X R5, RZ, RZ, ~R0, P0 ;  /* 0x000000ffff057224 */ /* 0x000fc800000e0e00 */
[-C--:B--2---:R-:W-:Y:S01]  /*5ce0*/  IMAD R0, R5, R14.reuse, RZ ;  /* 0x0000000e05007224 */ /* 0x084fe200078e02ff */
[----:B------:R-:W1:Y:S01]  /*5cf0*/  LDC R8, c[0x0][0x808] ;  /* 0x00020200ff087b82 */ /* 0x000e620000000800 */
[----:B------:R-:W-:-:S04]  /*5d00*/  IMAD.WIDE.U32 R4, R3, R14, R16 ;  /* 0x0000000e03047225 */ /* 0x000fc800078e0010 */
[----:B------:R-:W-:Y:S01]  /*5d10*/  IMAD R3, R3, R15, R0 ;  /* 0x0000000f03037224 */ /* 0x000fe200078e0200 */
[----:B------:R-:W-:Y:S02]  /*5d20*/  I2FP.F32.U32 R0, R20 ;  /* 0x0000001400007245 */ /* 0x000fe40000201000 */
[----:B------:R-:W2:Y:S01]  /*5d30*/  LDC R22, c[0x0][0x858] ;  /* 0x00021600ff167b82 */ /* 0x000ea20000000800 */
[----:B------:R-:W-:Y:S01]  /*5d40*/  IMAD.IADD R3, R5, 0x1, R3 ;  /* 0x0000000105037824 */ /* 0x000fe200078e0203 */
[----:B---3--:R-:W-:Y:S01]  /*5d50*/  ISETP.NE.U32.AND P0, PT, R26, RZ, PT ;  /* 0x000000ff1a00720c */ /* 0x008fe20003f05070 */
[----:B------:R-:W-:Y:S01]  /*5d60*/  FMUL R0, R0, UR4 ;  /* 0x0000000400007c20 */ /* 0x000fe20008400000 */
[----:B------:R-:W-:Y:S02]  /*5d70*/  IMAD.MOV.U32 R5, RZ, RZ, -0x1 ;  /* 0xffffffffff057424 */ /* 0x000fe400078e00ff */
[----:B------:R-:W-:Y:S01]  /*5d80*/  ISETP.NE.AND.EX P0, PT, R27, RZ, PT, P0 ;  /* 0x000000ff1b00720c */ /* 0x000fe20003f05300 */
[----:B------:R3:W4:Y:S01]  /*5d90*/  F2I.U32.TRUNC.NTZ R13, R0 ;  /* 0x00000000000d7305 */ /* 0x000722000020f000 */
[----:B------:R-:W3:Y:S01]  /*5da0*/  LDC R15, c[0x0][0x148] ;  /* 0x00005200ff0f7b82 */ /* 0x000ee20000000800 */
[----:B0-----:R-:W-:-:S02]  /*5db0*/  SHF.R.U64 R12, R4, R6, R3 ;  /* 0x00000006040c7219 */ /* 0x001fc40000001203 */
[----:B------:R-:W-:-:S05]  /*5dc0*/  SHF.R.U32.HI R3, RZ, R6, R3 ;  /* 0x00000006ff037219 */ /* 0x000fca0000011603 */
[----:B------:R-:W0:Y:S01]  /*5dd0*/  LDC R18, c[0x0][0x800] ;  /* 0x00020000ff127b82 */ /* 0x000e220000000800 */
[-CC-:B-1----:R-:W-:Y:S02]  /*5de0*/  SHF.R.U64 R10, R12, R8.reuse, R3.reuse ;  /* 0x000000080c0a7219 */ /* 0x182fe40000001203 */
[----:B------:R-:W-:-:S05]  /*5df0*/  SHF.R.U32.HI R3, RZ, R8, R3 ;  /* 0x00000008ff037219 */ /* 0x000fca0000011603 */
[----:B------:R-:W1:Y:S01]  /*5e00*/  LDC R24, c[0x0][0x848] ;  /* 0x00021200ff187b82 */ /* 0x000e620000000800 */
[-C--:B--2---:R-:W-:Y:S02]  /*5e10*/  SHF.L.U32 R4, R5, R22.reuse, RZ ;  /* 0x0000001605047219 */ /* 0x084fe400000006ff */
[-CC-:B------:R-:W-:Y:S02]  /*5e20*/  SHF.R.U64 R14, R10, R22.reuse, R3.reuse ;  /* 0x000000160a0e7219 */ /* 0x180fe40000001203 */
[----:B------:R-:W-:Y:S02]  /*5e30*/  SHF.R.U32.HI R5, RZ, R22, R3 ;  /* 0x00000016ff057219 */ /* 0x000fe40000011603 */
[----:B------:R-:W-:Y:S01]  /*5e40*/  LOP3.LUT R25, RZ, R4, RZ, 0x33, !PT ;  /* 0x00000004ff197212 */ /* 0x000fe200078e33ff */
[----:B------:R-:W2:Y:S01]  /*5e50*/  LDC R28, c[0x0][0x838] ;  /* 0x00020e00ff1c7b82 */ /* 0x000ea20000000800 */
[----:B------:R-:W-:Y:S01]  /*5e60*/  SHF.L.U32 R22, R7, R22, RZ ;  /* 0x0000001607167219 */ /* 0x000fe200000006ff */
[----:B------:R-:W-:-:S06]  /*5e70*/  IMAD.MOV.U32 R4, RZ, RZ, R14 ;  /* 0x000000ffff047224 */ /* 0x000fcc00078e000e */
[----:B------:R-:W0:Y:S01]  /*5e80*/  LDC R29, c[0x0][0x810] ;  /* 0x00020400ff1d7b82 */ /* 0x000e220000000800 */
[----:B----4-:R-:W-:Y:S05]  /*5e90*/  @!P0 BRA `(.L_x_107) ;  /* 0x0000000000288947 */ /* 0x010fea0003800000 */
[----:B------:R-:W4:Y:S02]  /*5ea0*/  LDC R3, c[0x0][0x84c] ;  /* 0x00021300ff037b82 */ /* 0x000f240000000800 */
[----:B----4-:R-:W-:-:S05]  /*5eb0*/  IADD3 R3, P0, R14, R3, RZ ;  /* 0x000000030e037210 */ /* 0x010fca0007f1e0ff */
        /* <DEDUP_REMOVED lines=8> */
.L_x_107:
[----:B------:R-:W-:Y:S01]  /*5f40*/  ISETP.NE.AND P0, PT, R2, 0x1, PT ;  /* 0x000000010200780c */ /* 0x000fe20003f05270 */
[----:B0-----:R-:W-:Y:S01]  /*5f50*/  VIADD R7, R18, 0xffffffff ;  /* 0xffffffff12077836 */ /* 0x001fe20000000000 */
[----:B-1-3--:R-:W-:Y:S01]  /*5f60*/  SHF.R.U64 R0, R4, R24, R5 ;  /* 0x0000001804007219 */ /* 0x00afe20000001205 */
[----:B------:R-:W-:Y:S01]  /*5f70*/  IMAD.MOV R13, RZ, RZ, -R13 ;  /* 0x000000ffff0d7224 */ /* 0x000fe200078e0a0d */
[----:B------:R-:W-:Y:S01]  /*5f80*/  LOP3.LUT R5, R10, R25, RZ, 0xc0, !PT ;  /* 0x000000190a057212 */ /* 0x000fe200078ec0ff */
[----:B------:R-:W-:Y:S02]  /*5f90*/  IMAD.MOV.U32 R4, RZ, RZ, 0x1 ;  /* 0x00000001ff047424 */ /* 0x000fe400078e00ff */
[----:B------:R-:W-:Y:S02]  /*5fa0*/  IMAD.MOV R3, RZ, RZ, -R0 ;  /* 0x000000ffff037224 */ /* 0x000fe400078e0a00 */
[----:B------:R-:W-:Y:S01]  /*5fb0*/  IMAD R22, R22, R0, R5 ;  /* 0x0000000016167224 */ /* 0x000fe200078e0205 */
[----:B------:R-:W-:Y:S01]  /*5fc0*/  LOP3.LUT R5, R12, R7, RZ, 0xc0, !PT ;  /* 0x000000070c057212 */ /* 0x000fe200078ec0ff */
[----:B--2---:R-:W-:-:S02]  /*5fd0*/  IMAD R0, R3, R28, R14 ;  /* 0x0000001c03007224 */ /* 0x004fc400078e020e */
[----:B------:R-:W-:Y:S02]  /*5fe0*/  @P0 IMAD R21, R15, R13, R20 ;  /* 0x0000000d0f150224 */ /* 0x000fe400078e0214 */
[----:B------:R-:W-:Y:S01]  /*5ff0*/  IMAD R3, R0, R18, R5 ;  /* 0x0000001200037224 */ /* 0x000fe200078e0205 */
[----:B------:R-:W-:Y:S01]  /*6000*/  PRMT R0, R4, 0x7610, R0 ;  /* 0x0000761004007816 */ /* 0x000fe20000000000 */
[----:B------:R-:W-:-:S05]  /*6010*/  IMAD R22, R22, R29, R21 ;  /* 0x0000001d16167224 */ /* 0x000fca00078e0215 */
[----:B------:R-:W-:Y:S02]  /*6020*/  SEL R18, R3, R22, !P0 ;  /* 0x0000001603127207 */ /* 0x000fe40004000000 */
[----:B------:R-:W-:-:S07]  /*6030*/  SEL R22, R22, R3, !P0 ;  /* 0x0000000316167207 */ /* 0x000fce0004000000 */
.L_x_105:
[----:B------:R-:W-:Y:S02]  /*6040*/  LOP3.LUT P0, RZ, R0, 0xff, RZ, 0xc0, !PT ;  /* 0x000000ff00ff7812 */ /* 0x000fe4000780c0ff */
[----:B------:R-:W-:-:S11]  /*6050*/  LOP3.LUT R73, R73, 0x1, RZ, 0x3c, !PT ;  /* 0x0000000149497812 */ /* 0x000fd600078e3cff */
[----:B------:R-:W-:Y:S05]  /*6060*/  @P0 BRA `(.L_x_108) ;  /* 0xffffffb400940947 */ /* 0x000fea000383ffff */
[----:B------:R-:W-:Y:S05]  /*6070*/  EXIT ;  /* 0x000000000000794d */ /* 0x000fea0003800000 */
.L_x_14:
[----:B------:R-:W-:-:S08]  /*6080*/  ISETP.NE.AND P0, PT, RZ, UR4, PT ;  /* 0x00000004ff007c0c */ /* 0x000fd0000bf05270 */
[----:B------:R-:W0:-:S00]  /*6090*/  USETMAXREG.DEALLOC.CTAPOOL 0x28 ;  /* 0x00000028000079c8 */ /* 0x000e0000080e0500 */
[----:B------:R-:W-:Y:S05]  /*60a0*/  @P0 EXIT ;  /* 0x000000000000094d */ /* 0x000fea0003800000 */
[----:B0-----:R-:W-:Y:S01]  /*60b0*/  LOP3.LUT P0, RZ, R3, 0xff, RZ, 0xc0, !PT ;  /* 0x000000ff03ff7812 */ /* 0x001fe2000780c0ff */
[----:B------:R-:W-:Y:S02]  /*60c0*/  IMAD.MOV.U32 R24, RZ, RZ, 0x1 ;  /* 0x00000001ff187424 */ /* 0x000fe400078e00ff */
[----:B------:R-:W-:-:S10]  /*60d0*/  IMAD.MOV.U32 R25, RZ, RZ, RZ ;  /* 0x000000ffff197224 */ /* 0x000fd400078e00ff */
[----:B------:R-:W-:Y:S05]  /*60e0*/  @!P0 BRA `(.L_x_109) ;  /* 0x0000000c00c88947 */ /* 0x000fea0003800000 */
[----:B------:R-:W-:Y:S01]  /*60f0*/  LOP3.LUT P0, RZ, R0, 0x1f, RZ, 0xc0, !PT ;  /* 0x0000001f00ff7812 */ /* 0x000fe2000780c0ff */
[----:B------:R-:W-:Y:S01]  /*6100*/  ULDC UR42, c[0x0][0x858] ;  /* 0x00021600002a7ab9 */ /* 0x000fe20000000800 */
[C---:B------:R-:W-:Y:S01]  /*6110*/  ISETP.NE.AND P1, PT, R23.reuse, RZ, PT ;  /* 0x000000ff1700720c */ /* 0x040fe20003f25270 */
[----:B------:R-:W-:Y:S01]  /*6120*/  UMOV UR4, 0xffffffff ;  /* 0xffffffff00047882 */ /* 0x000fe20000000000 */
[----:B------:R-:W-:Y:S01]  /*6130*/  ISETP.NE.OR P0, PT, R23, RZ, !P0 ;  /* 0x000000ff1700720c */ /* 0x000fe20004705670 */
[----:B------:R-:W-:Y:S01]  /*6140*/  BSSY B6, `(.L_x_109) ;  /* 0x00000ec000067945 */ /* 0x000fe20003800000 */
[----:B------:R-:W-:Y:S01]  /*6150*/  USHF.L.U32 UR4, UR4, UR42, URZ ;  /* 0x0000002a04047299 */ /* 0x000fe2000800063f */
[----:B------:R-:W-:Y:S01]  /*6160*/  P2R R0, PR, RZ, 0x2 ;  /* 0x00000002ff007803 */ /* 0x000fe20000000000 */
[----:B------:R-:W-:Y:S01]  /*6170*/  IMAD.MOV.U32 R26, RZ, RZ, 0x1 ;  /* 0x00000001ff1a7424 */ /* 0x000fe200078e00ff */
[----:B------:R-:W-:Y:S01]  /*6180*/  P2R R28, PR, RZ, 0x1 ;  /* 0x00000001ff1c7803 */ /* 0x000fe20000000000 */
[----:B------:R-:W-:Y:S01]  /*6190*/  IMAD.MOV.U32 R25, RZ, RZ, RZ ;  /* 0x000000ffff197224 */ /* 0x000fe200078e00ff */
[----:B------:R-:W-:Y:S01]  /*61a0*/  ULDC UR41, c[0x0][0x800] ;  /* 0x0002000000297ab9 */ /* 0x000fe20000000800 */
[----:B------:R-:W-:Y:S01]  /*61b0*/  IMAD.MOV.U32 R24, RZ, RZ, 0x1 ;  /* 0x00000001ff187424 */ /* 0x000fe200078e00ff */
[----:B------:R-:W-:Y:S01]  /*61c0*/  UMOV UR5, 0x1 ;  /* 0x0000000100057882 */ /* 0x000fe20000000000 */
[----:B------:R-:W-:-:S02]  /*61d0*/  UIADD3 UR45, UR39, 0x1, URZ ;  /* 0x00000001272d7890 */ /* 0x000fc4000fffe03f */
[----:B------:R-:W-:Y:S02]  /*61e0*/  ULOP3.LUT UR44, UR38, 0x2, URZ, 0xfc, !UPT ;  /* 0x00000002262c7892 */ /* 0x000fe4000f8efc3f */
[----:B------:R-:W-:Y:S02]  /*61f0*/  UIADD3 UR41, UR41, -0x1, URZ ;  /* 0xffffffff29297890 */ /* 0x000fe4000fffe03f */
[----:B------:R-:W-:Y:S02]  /*6200*/  USHF.L.U32 UR42, UR5, UR42, URZ ;  /* 0x0000002a052a7299 */ /* 0x000fe4000800063f */
[----:B------:R-:W-:Y:S01]  /*6210*/  ULOP3.LUT UR43, URZ, UR4, URZ, 0x33, !UPT ;  /* 0x000000043f2b7292 */ /* 0x000fe2000f8e333f */
[----:B------:R-:W-:-:S11]  /*6220*/  ULDC.64 UR36, c[0x0][0x198] ;  /* 0x0000660000247ab9 */ /* 0x000fd60000000a00 */
.L_x_126:
[----:B------:R-:W0:Y:S01]  /*6230*/  S2R R0, SR_CgaCtaId ;  /* 0x0000000000007919 */ /* 0x000e220000008800 */
[----:B------:R-:W-:-:S04]  /*6240*/  MOV R27, 0x400 ;  /* 0x00000400001b7802 */ /* 0x000fc80000000f00 */
[----:B0-----:R-:W-:-:S05]  /*6250*/  LEA R27, R0, R27, 0x18 ;  /* 0x0000001b001b7211 */ /* 0x001fca00078ec0ff */
[----:B------:R-:W-:-:S05]  /*6260*/  VIADD R0, R27, 0x800 ;  /* 0x000008001b007836 */ /* 0x000fca0000000000 */
[----:B------:R-:W-:-:S13]  /*6270*/  LOP3.LUT P0, RZ, R0, 0x1bf, RZ, 0xc0, !PT ;  /* 0x000001bf00ff7812 */ /* 0x000fda000780c0ff */
[----:B------:R-:W-:Y:S05]  /*6280*/  @!P0 BRA `(.L_x_110) ;  /* 0x0000000000408947 */ /* 0x000fea0003800000 */
[----:B------:R-:W-:Y:S01]  /*6290*/  MOV R14, 0x0 ;  /* 0x00000000000e7802 */ /* 0x000fe20000000f00 */
[----:B------:R-:W-:Y:S01]  /*62a0*/  ULDC.64 UR4, c[0x4][0x70] ;  /* 0x01001c0000047ab9 */ /* 0x000fe20000000a00 */
[----:B------:R-:W-:Y:S01]  /*62b0*/  ULDC.64 UR6, c[0x4][0x8] ;  /* 0x0100020000067ab9 */ /* 0x000fe20000000a00 */
[----:B------:R-:W-:Y:S02]  /*62c0*/  IMAD.U32 R4, RZ, RZ, UR4 ;  /* 0x00000004ff047e24 */ /* 0x000fe4000f8e00ff */
[----:B------:R-:W-:Y:S01]  /*62d0*/  IMAD.U32 R5, RZ, RZ, UR5 ;  /* 0x00000005ff057e24 */ /* 0x000fe2000f8e00ff */
[----:B------:R-:W0:Y:S01]  /*62e0*/  LDC.64 R14, c[0x4][R14] ;  /* 0x010000000e0e7b82 */ /* 0x000e220000000a00 */
[----:B------:R-:W-:Y:S01]  /*62f0*/  ULDC.64 UR4, c[0x4][0x78] ;  /* 0x01001e0000047ab9 */ /* 0x000fe20000000a00 */
[----:B------:R-:W-:Y:S02]  /*6300*/  IMAD.U32 R10, RZ, RZ, UR6 ;  /* 0x00000006ff0a7e24 */ /* 0x000fe4000f8e00ff */
[----:B------:R-:W-:-:S02]  /*6310*/  IMAD.U32 R6, RZ, RZ, UR4 ;  /* 0x00000004ff067e24 */ /* 0x000fc4000f8e00ff */
[----:B------:R-:W-:Y:S02]  /*6320*/  IMAD.U32 R7, RZ, RZ, UR5 ;  /* 0x00000005ff077e24 */ /* 0x000fe4000f8e00ff */
[----:B------:R-:W-:Y:S02]  /*6330*/  IMAD.U32 R11, RZ, RZ, UR7 ;  /* 0x00000007ff0b7e24 */ /* 0x000fe4000f8e00ff */
[----:B------:R-:W-:Y:S02]  /*6340*/  IMAD.MOV.U32 R8, RZ, RZ, 0x70 ;  /* 0x00000070ff087424 */ /* 0x000fe400078e00ff */
[----:B------:R-:W-:Y:S02]  /*6350*/  IMAD.MOV.U32 R12, RZ, RZ, 0x1 ;  /* 0x00000001ff0c7424 */ /* 0x000fe400078e00ff */
[----:B------:R-:W-:-:S07]  /*6360*/  IMAD.MOV.U32 R13, RZ, RZ, RZ ;  /* 0x000000ffff0d7224 */ /* 0x000fce00078e00ff */
[----:B------:R-:W-:-:S07]  /*6370*/  LEPC R20, `(.L_x_110) ;  /* 0x000000001014794e */ /* 0x000fce0000000000 */
[----:B0----5:R-:W-:Y:S05]  /*6380*/  CALL.ABS.NOINC R14 ;  /* 0x000000000e007343 */ /* 0x021fea0003c00000 */
.L_x_110:
        /* <DEDUP_REMOVED lines=19> */
.L_x_111:
[----:B------:R-:W0:Y:S02]  /*64c0*/  LDC R0, c[0x0][0x28c] ;  /* 0x0000a300ff007b82 */ /* 0x000e240000000800 */
[----:B0-----:R-:W-:-:S13]  /*64d0*/  ISETP.GE.AND P0, PT, R0, 0x1, PT ;  /* 0x000000010000780c */ /* 0x001fda0003f06270 */
[----:B------:R-:W-:Y:S05]  /*64e0*/  @!P0 BRA `(.L_x_112) ;  /* 0x0000000400088947 */ /* 0x000fea0003800000 */
[----:B------:R-:W-:Y:S01]  /*64f0*/  BSSY B0, `(.L_x_112) ;  /* 0x0000041000007945 */ /* 0x000fe20003800000 */
[----:B------:R-:W-:Y:S02]  /*6500*/  IMAD.SHL.U32 R18, R18, 0x40, RZ ;  /* 0x0000004012127824 */ /* 0x000fe400078e00ff */
[----:B------:R-:W-:Y:S02]  /*6510*/  IMAD.SHL.U32 R22, R22, 0x40, RZ ;  /* 0x0000004016167824 */ /* 0x000fe400078e00ff */
[----:B------:R-:W-:Y:S02]  /*6520*/  IMAD.MOV.U32 R7, RZ, RZ, RZ ;  /* 0x000000ffff077224 */ /* 0x000fe400078e00ff */
[----:B------:R-:W-:Y:S02]  /*6530*/  IMAD.U32 R8, RZ, RZ, UR45 ;  /* 0x0000002dff087e24 */ /* 0x000fe4000f8e00ff */
[----:B------:R-:W-:Y:S02]  /*6540*/  IMAD.MOV.U32 R0, RZ, RZ, R24 ;  /* 0x000000ffff007224 */ /* 0x000fe400078e0018 */
[----:B------:R-:W-:-:S07]  /*6550*/  IMAD.MOV.U32 R4, RZ, RZ, R25 ;  /* 0x000000ffff047224 */ /* 0x000fce00078e0019 */
.L_x_121:
[----:B------:R-:W-:Y:S01]  /*6560*/  IMAD R6, R4, 0x8, R27 ;  /* 0x0000000804067824 */ /* 0x000fe200078e021b */
[----:B------:R-:W-:Y:S01]  /*6570*/  SHF.L.U32 R3, R0, 0x1f, RZ ;  /* 0x0000001f00037819 */ /* 0x000fe200000006ff */
[----:B------:R-:W-:Y:S01]  /*6580*/  BSSY B1, `(.L_x_113) ;  /* 0x0000005000017945 */ /* 0x000fe20003800000 */
[----:B------:R-:W-:Y:S02]  /*6590*/  ISETP.NE.AND P1, PT, R23, RZ, PT ;  /* 0x000000ff1700720c */ /* 0x000fe40003f25270 */
[----:B------:R-:W0:Y:S11]  /*65a0*/  SYNCS.PHASECHK.TRANS64.TRYWAIT P0, [R6+URZ+0x90], R3 ;  /* 0x00009003060075a7 */ /* 0x000e36000800017f */
[----:B------:R-:W1:Y:S01]  /*65b0*/  @!P1 LDC R5, c[0x0][0x70c] ;  /* 0x0001c300ff059b82 */ /* 0x000e620000000800 */
[----:B0-----:R-:W-:Y:S05]  /*65c0*/  @!P0 BRA `(.L_x_114) ;  /* 0x0000001400d48947 */ /* 0x001fea0003800000 */
.L_x_153:
[----:B------:R-:W-:Y:S05]  /*65d0*/  BSYNC B1 ;  /* 0x0000000000017941 */ /* 0x000fea0003800000 */
.L_x_113:
[----:B------:R-:W-:Y:S01]  /*65e0*/  ISETP.NE.AND P0, PT, R23, RZ, PT ;  /* 0x000000ff1700720c */ /* 0x000fe20003f05270 */
[----:B------:R-:W-:-:S04]  /*65f0*/  UPRMT UR4, UR44, 0x9910, URZ ;  /* 0x000099102c047896 */ /* 0x000fc8000800003f */
[----:B------:R-:W-:-:S08]  /*6600*/  UISETP.NE.AND UP0, UPT, UR4, 0x2, UPT ;  /* 0x000000020400788c */ /* 0x000fd0000bf05270 */
[----:B-1----:R1:W-:Y:S01]  /*6610*/  @!P0 SYNCS.ARRIVE.TRANS64 RZ, [R6+URZ], R5 ;  /* 0x0000000506ff89a7 */ /* 0x0023e2000800003f */
[----:B------:R-:W-:-:S13]  /*6620*/  PLOP3.LUT P0, PT, PT, PT, UP0, 0x80, 0x0 ;  /* 0x000000000000781c */ /* 0x000fda0003f0f008 */
[----:B-1----:R-:W-:Y:S05]  /*6630*/  @P0 BRA `(.L_x_115) ;  /* 0x0000000000040947 */ /* 0x002fea0003800000 */
[----:B------:R-:W-:Y:S01]  /*6640*/  BPT.TRAP 0x1 ;  /* 0x000000040000795c */ /* 0x000fe20000300000 */
.L_x_115:
[----:B------:R-:W-:Y:S01]  /*6650*/  ISETP.NE.AND P0, PT, R28, RZ, PT ;  /* 0x000000ff1c00720c */ /* 0x000fe20003f05270 */
[----:B------:R-:W-:-:S12]  /*6660*/  BSSY B1, `(.L_x_116) ;  /* 0x0000003000017945 */ /* 0x000fd80003800000 */
[----:B------:R-:W-:Y:S05]  /*6670*/  @P0 BRA `(.L_x_117) ;  /* 0x0000000000040947 */ /* 0x000fea0003800000 */
[----:B------:R-:W-:Y:S01]  /*6680*/  BPT.TRAP 0x1 ;  /* 0x000000040000795c */ /* 0x000fe20000300000 */
.L_x_117:
[----:B------:R-:W-:Y:S05]  /*6690*/  BSYNC B1 ;  /* 0x0000000000017941 */ /* 0x000fea0003800000 */
.L_x_116:
[----:B------:R-:W-:-:S03]  /*66a0*/  UMOV UR4, 0xffffffff ;  /* 0xffffffff00047882 */ /* 0x000fc60000000000 */
[----:B------:R-:W-:Y:S05]  /*66b0*/  BRA.DIV UR4, `(.L_x_118) ;  /* 0x0000001604ac7947 */ /* 0x000fea000b800000 */
[----:B------:R-:W-:-:S13]  /*66c0*/  ELECT P6, URZ, PT ;  /* 0x00000000003f782f */ /* 0x000fda00038c0000 */
.L_x_156:
[----:B------:R-:W-:Y:S04]  /*66d0*/  BSSY B1, `(.L_x_119) ;  /* 0x0000019000017945 */ /* 0x000fe80003800000 */
[----:B------:R-:W-:Y:S05]  /*66e0*/  @!P6 BRA `(.L_x_120) ;  /* 0x00000000005ce947 */ /* 0x000fea0003800000 */
[--C-:B0-----:R-:W-:Y:S01]  /*66f0*/  IMAD R3, R4, 0x1000, R27.reuse ;  /* 0x0000100004037824 */ /* 0x101fe200078e021b */
[----:B------:R-:W-:Y:S01]  /*6700*/  R2UR UR9, R6 ;  /* 0x00000000060972ca */ /* 0x000fe200000e0000 */
[----:B------:R-:W-:Y:S01]  /*6710*/  IMAD R5, R4, 0x2000, R27 ;  /* 0x0000200004057824 */ /* 0x000fe200078e021b */
[----:B------:R-:W-:Y:S01]  /*6720*/  UIADD3 UR4, UP0, UR36, 0xf0, URZ ;  /* 0x000000f024047890 */ /* 0x000fe2000ff1e03f */
[----:B------:R-:W-:Y:S01]  /*6730*/  R2UR UR11, R22 ;  /* 0x00000000160b72ca */ /* 0x000fe200000e0000 */
[----:B------:R-:W-:Y:S01]  /*6740*/  UIADD3 UR16, UP1, UR36, 0x1f0, URZ ;  /* 0x000001f024107890 */ /* 0x000fe2000ff3e03f */
[----:B------:R-:W-:Y:S01]  /*6750*/  R2UR UR5, R3 ;  /* 0x00000000030572ca */ /* 0x000fe200000e0000 */
[----:B------:R-:W-:Y:S01]  /*6760*/  UMOV UR6, 0x0 ;  /* 0x0000000000067882 */ /* 0x000fe20000000000 */
[----:B------:R-:W-:Y:S01]  /*6770*/  R2UR UR8, R5 ;  /* 0x00000000050872ca */ /* 0x000fe200000e0000 */
[----:B------:R-:W-:Y:S01]  /*6780*/  UIADD3.X UR17, URZ, UR37, URZ, UP1, !UPT ;  /* 0x000000253f117290 */ /* 0x000fe20008ffe43f */
[----:B------:R-:W-:Y:S01]  /*6790*/  R2UR UR10, R7 ;  /* 0x00000000070a72ca */ /* 0x000fe200000e0000 */
[----:B------:R-:W-:Y:S01]  /*67a0*/  UMOV UR7, 0x10000000 ;  /* 0x1000000000077882 */ /* 0x000fe20000000000 */
[----:B------:R-:W-:-:S02]  /*67b0*/  R2UR UR12, R19 ;  /* 0x00000000130c72ca */ /* 0x000fc400000e0000 */
[----:B------:R-:W-:-:S05]  /*67c0*/  R2UR UR15, R18 ;  /* 0x00000000120f72ca */ /* 0x000fca00000e0000 */
[----:B------:R-:W-:Y:S02]  /*67d0*/  UIADD3 UR13, UR5, 0x800, URZ ;  /* 0x00000800050d7890 */ /* 0x000fe4000fffe03f */
[----:B------:R-:W-:Y:S02]  /*67e0*/  UIADD3.X UR5, URZ, UR37, URZ, UP0, !UPT ;  /* 0x000000253f057290 */ /* 0x000fe400087fe43f */
[----:B------:R-:W-:-:S03]  /*67f0*/  UIADD3 UR14, UR8, 0x12800, URZ ;  /* 0x00012800080e7890 */ /* 0x000fc6000fffe03f */
[----:B------:R-:W-:-:S04]  /*6800*/  UMOV UR8, UR13 ;  /* 0x0000000d00087c82 */ /* 0x000fc80008000000 */
[----:B------:R0:W-:Y:S02]  /*6810*/  UTMALDG.3D [UR8], [UR4], desc[UR6] ;  /* 0x00000608040075b4 */ /* 0x0001e40008011000 */
[----:B0-----:R-:W-:Y:S01]  /*6820*/  UMOV UR11, UR15 ;  /* 0x0000000f000b7c82 */ /* 0x001fe20008000000 */
[----:B------:R-:W-:Y:S02]  /*6830*/  UMOV UR8, UR14 ;  /* 0x0000000e00087c82 */ /* 0x000fe40008000000 */
[----:B------:R1:W-:Y:S02]  /*6840*/  UTMALDG.3D [UR8], [UR16], desc[UR6] ;  /* 0x00000608100075b4 */ /* 0x0003e40008011000 */
[----:B-1----:R-:W-:Y:S01]  /*6850*/  NOP ;  /* 0x0000000000007918 */ /* 0x002fe20000000000 */
.L_x_120:
[----:B------:R-:W-:Y:S05]  /*6860*/  BSYNC B1 ;  /* 0x0000000000017941 */ /* 0x000fea0003800000 */
.L_x_119:
[----:B------:R-:W-:Y:S02]  /*6870*/  VIADD R8, R8, 0xffffffff ;  /* 0xffffffff08087836 */ /* 0x000fe40000000000 */
[----:B------:R-:W-:Y:S02]  /*6880*/  VIADD R4, R4, 0x1 ;  /* 0x0000000104047836 */ /* 0x000fe40000000000 */
[----:B------:R-:W-:Y:S01]  /*6890*/  VIADD R7, R7, 0x40 ;  /* 0x0000004007077836 */ /* 0x000fe20000000000 */
[----:B------:R-:W-:Y:S02]  /*68a0*/  ISETP.GT.AND P1, PT, R8, 0x1, PT ;  /* 0x000000010800780c */ /* 0x000fe40003f24270 */
[----:B------:R-:W-:-:S04]  /*68b0*/  ISETP.NE.AND P0, PT, R4, 0x12, PT ;  /* 0x000000120400780c */ /* 0x000fc80003f05270 */
[----:B0-----:R-:W-:Y:S02]  /*68c0*/  SEL R3, RZ, 0x1, P0 ;  /* 0x00000001ff037807 */ /* 0x001fe40000000000 */
[----:B------:R-:W-:Y:S02]  /*68d0*/  SEL R4, R4, RZ, P0 ;  /* 0x000000ff04047207 */ /* 0x000fe40000000000 */
[----:B------:R-:W-:-:S03]  /*68e0*/  LOP3.LUT R0, R0, R3, RZ, 0x3c, !PT ;  /* 0x0000000300007212 */ /* 0x000fc600078e3cff */
[----:B------:R-:W-:Y:S05]  /*68f0*/  @P1 BRA `(.L_x_121) ;  /* 0xfffffffc00181947 */ /* 0x000fea000383ffff */
[----:B------:R-:W-:Y:S05]  /*6900*/  BSYNC B0 ;  /* 0x0000000000007941 */ /* 0x000fea0003800000 */
.L_x_112:
[----:B------:R-:W-:Y:S01]  /*6910*/  VIADD R0, R25, UR39 ;  /* 0x0000002719007c36 */ /* 0x000fe20008000000 */
[----:B------:R-:W-:Y:S01]  /*6920*/  LOP3.LUT P1, RZ, R26, 0xff, RZ, 0xc0, !PT ;  /* 0x000000ff1aff7812 */ /* 0x000fe2000782c0ff */
[----:B------:R-:W-:Y:S01]  /*6930*/  IMAD.U32 R3, RZ, RZ, UR39 ;  /* 0x00000027ff037e24 */ /* 0x000fe2000f8e00ff */
[----:B------:R-:W-:Y:S01]  /*6940*/  IADD3 R16, P2, R16, UR50, RZ ;  /* 0x0000003210107c10 */ /* 0x000fe2000ff5e0ff */
[----:B------:R-:W-:Y:S01]  /*6950*/  ULDC.64 UR4, c[0x0][0x850] ;  /* 0x0002140000047ab9 */ /* 0x000fe20000000a00 */
[C---:B------:R-:W-:Y:S01]  /*6960*/  ISETP.GT.U32.AND P0, PT, R0.reuse, 0x11, PT ;  /* 0x000000110000780c */ /* 0x040fe20003f04070 */
[----:B------:R-:W-:Y:S01]  /*6970*/  UISETP.GE.U32.AND UP0, UPT, UR39, 0x12, UPT ;  /* 0x000000122700788c */ /* 0x000fe2000bf06070 */
[----:B------:R-:W-:Y:S01]  /*6980*/  IADD3.X R17, R17, UR40, RZ, P2, !PT ;  /* 0x0000002811117c10 */ /* 0x000fe200097fe4ff */
[----:B------:R-:W-:Y:S01]  /*6990*/  IMAD.WIDE.U32 R4, R0, 0x38e38e39, RZ ;  /* 0x38e38e3900047825 */ /* 0x000fe200078e00ff */
[----:B------:R-:W-:Y:S01]  /*69a0*/  ISETP.LT.U32.AND P0, PT, R3, 0x12, P0 ;  /* 0x000000120300780c */ /* 0x000fe20000701070 */
[----:B------:R-:W-:Y:S01]  /*69b0*/  BSSY B0, `(.L_x_122) ;  /* 0x0000062000007945 */ /* 0x000fe20003800000 */
[----:B------:R-:W-:Y:S01]  /*69c0*/  PRMT R26, RZ, 0x7610, R26 ;  /* 0x00007610ff1a7816 */ /* 0x000fe2000000001a */
[----:B------:R-:W-:Y:S01]  /*69d0*/  IMAD.MOV.U32 R22, RZ, RZ, -0x1 ;  /* 0xffffffffff167424 */ /* 0x000fe200078e00ff */
[----:B------:R-:W-:Y:S01]  /*69e0*/  SEL R3, RZ, 0x1, !P0 ;  /* 0x00000001ff037807 */ /* 0x000fe20004000000 */
[----:B------:R0:W-:Y:S01]  /*69f0*/  @P1 SYNCS.ARRIVE.TRANS64.A1T0 RZ, [R27+URZ+0x158], RZ ;  /* 0x000158ff1bff19a7 */ /* 0x0001e2000810003f */
[----:B------:R-:W-:Y:S01]  /*6a00*/  ISETP.GE.U32.AND P0, PT, R16, UR4, PT ;  /* 0x0000000410007c0c */ /* 0x000fe2000bf06070 */
[----:B------:R-:W-:Y:S01]  /*6a10*/  IMAD.MOV.U32 R18, RZ, RZ, -0x1 ;  /* 0xffffffffff127424 */ /* 0x000fe200078e00ff */
[----:B------:R-:W-:Y:S01]  /*6a20*/  PLOP3.LUT P1, PT, PT, PT, UP0, 0x80, 0x0 ;  /* 0x000000000000781c */ /* 0x000fe20003f2f008 */
[----:B------:R-:W-:Y:S01]  /*6a30*/  IMAD.MOV.U32 R19, RZ, RZ, -0x1 ;  /* 0xffffffffff137424 */ /* 0x000fe200078e00ff */
[----:B------:R-:W-:-:S02]  /*6a40*/  ISETP.GE.U32.AND.EX P0, PT, R17, UR5, PT, P0 ;  /* 0x0000000511007c0c */ /* 0x000fc4000bf06100 */
[----:B------:R-:W-:Y:S02]  /*6a50*/  SHF.R.U32.HI R5, RZ, 0x2, R5 ;  /* 0x00000002ff057819 */ /* 0x000fe40000011605 */
[----:B------:R-:W-:-:S03]  /*6a60*/  LOP3.LUT R24, R24, R3, RZ, 0x3c, !PT ;  /* 0x0000000318187212 */ /* 0x000fc600078e3cff */
[--C-:B------:R-:W-:Y:S01]  /*6a70*/  IMAD R25, R5, -0x12, R0.reuse ;  /* 0xffffffee05197824 */ /* 0x100fe200078e0200 */
[----:B------:R-:W-:-:S03]  /*6a80*/  PRMT R0, RZ, 0x7610, R0 ;  /* 0x00007610ff007816 */ /* 0x000fc60000000000 */
[----:B------:R-:W-:Y:S02]  /*6a90*/  @P1 LOP3.LUT R24, R24, 0x1, R5, 0x78, !PT ;  /* 0x0000000118181812 */ /* 0x000fe400078e7805 */
[----:B0-----:R-:W-:Y:S05]  /*6aa0*/  @P0 BRA `(.L_x_123) ;  /* 0x0000000400480947 */ /* 0x001fea0003800000 */
[----:B------:R-:W-:Y:S01]  /*6ab0*/  ULDC.64 UR4, c[0x0][0x828] ;  /* 0x00020a0000047ab9 */ /* 0x000fe20000000a00 */
[----:B------:R-:W0:Y:S01]  /*6ac0*/  S2R R3, SR_CTAID.X ;  /* 0x0000000000037919 */ /* 0x000e220000002500 */
[----:B------:R-:W-:Y:S01]  /*6ad0*/  ISETP.NE.U32.AND P0, PT, RZ, UR4, PT ;  /* 0x00000004ff007c0c */ /* 0x000fe2000bf05070 */
[----:B------:R-:W-:Y:S01]  /*6ae0*/  ULDC UR7, c[0x0][0x830] ;  /* 0x00020c0000077ab9 */ /* 0x000fe20000000800 */
[----:B------:R-:W-:Y:S01]  /*6af0*/  IMAD.MOV.U32 R4, RZ, RZ, R16 ;  /* 0x000000ffff047224 */ /* 0x000fe200078e0010 */
[----:B------:R-:W1:Y:S01]  /*6b00*/  S2R R0, SR_CTAID.Y ;  /* 0x0000000000007919 */ /* 0x000e620000002600 */
[----:B------:R-:W-:Y:S01]  /*6b10*/  ISETP.NE.AND.EX P0, PT, RZ, UR5, PT, P0 ;  /* 0x00000005ff007c0c */ /* 0x000fe2000bf05300 */
[----:B------:R-:W-:-:S12]  /*6b20*/  IMAD.MOV.U32 R5, RZ, RZ, R17 ;  /* 0x000000ffff057224 */ /* 0x000fd800078e0011 */
[----:B------:R-:W-:Y:S05]  /*6b30*/  @!P0 BRA `(.L_x_124) ;  /* 0x0000000000288947 */ /* 0x000fea0003800000 */
[----:B------:R-:W-:Y:S02]  /*6b40*/  ULDC UR6, c[0x0][0x834] ;  /* 0x00020d0000067ab9 */ /* 0x000fe40000000800 */
[----:B------:R-:W-:-:S05]  /*6b50*/  IADD3 R9, P0, R16, UR6, RZ ;  /* 0x0000000610097c10 */ /* 0x000fca000ff1e0ff */
[----:B------:R-:W-:-:S04]  /*6b60*/  IMAD.X R11, RZ, RZ, R17, P0 ;  /* 0x000000ffff0b7224 */ /* 0x000fc800000e0611 */
[----:B------:R-:W-:-:S04]  /*6b70*/  IMAD.WIDE.U32 R6, R11, UR4, RZ ;  /* 0x000000040b067c25 */ /* 0x000fc8000f8e00ff */
[----:B------:R-:W-:-:S04]  /*6b80*/  IMAD.WIDE.U32 R6, P0, R9, UR5, R6 ;  /* 0x0000000509067c25 */ /* 0x000fc8000f800006 */
[----:B------:R-:W-:-:S04]  /*6b90*/  IMAD.WIDE.U32 R8, R9, UR4, RZ ;  /* 0x0000000409087c25 */ /* 0x000fc8000f8e00ff */
[----:B------:R-:W-:Y:S01]  /*6ba0*/  IMAD.X R5, RZ, RZ, RZ, P0 ;  /* 0x000000ffff057224 */ /* 0x000fe200000e06ff */
[----:B------:R-:W-:Y:S01]  /*6bb0*/  IADD3 RZ, P0, R9, R6, RZ ;  /* 0x0000000609ff7210 */ /* 0x000fe20007f1e0ff */
[----:B------:R-:W-:-:S04]  /*6bc0*/  IMAD.MOV.U32 R4, RZ, RZ, R7 ;  /* 0x000000ffff047224 */ /* 0x000fc800078e0007 */
[----:B------:R-:W-:-:S08]  /*6bd0*/  IMAD.WIDE.U32.X R4, R11, UR5, R4, P0 ;  /* 0x000000050b047c25 */ /* 0x000fd000080e0404 */
.L_x_124:
[--C-:B------:R-:W-:Y:S01]  /*6be0*/  SHF.R.U64 R19, R4, UR7, R5.reuse ;  /* 0x0000000704137c19 */ /* 0x100fe20008001205 */
[----:B------:R-:W-:Y:S01]  /*6bf0*/  ULDC.64 UR4, c[0x0][0x820] ;  /* 0x0002080000047ab9 */ /* 0x000fe20000000a00 */
[----:B------:R-:W-:Y:S01]  /*6c00*/  SHF.R.U32.HI R4, RZ, UR7, R5 ;  /* 0x00000007ff047c19 */ /* 0x000fe20008011605 */
[----:B------:R-:W-:Y:S01]  /*6c10*/  ULDC.64 UR8, c[0x0][0x840] ;  /* 0x0002100000087ab9 */ /* 0x000fe20000000a00 */
[----:B------:R-:W-:Y:S01]  /*6c20*/  IADD3 R7, P0, RZ, -R19, RZ ;  /* 0x80000013ff077210 */ /* 0x000fe20007f1e0ff */
[----:B------:R-:W2:Y:S01]  /*6c30*/  LDC R13, c[0x0][0x148] ;  /* 0x00005200ff0d7b82 */ /* 0x000ea20000000800 */
[----:B0-----:R-:W-:Y:S01]  /*6c40*/  I2FP.F32.U32 R8, R3 ;  /* 0x0000000300087245 */ /* 0x001fe20000201000 */
[----:B------:R-:W-:Y:S02]  /*6c50*/  ULDC UR6, c[0x0][0x808] ;  /* 0x0002020000067ab9 */ /* 0x000fe40000000800 */
[----:B------:R-:W-:Y:S01]  /*6c60*/  IMAD.X R4, RZ, RZ, ~R4, P0 ;  /* 0x000000ffff047224 */ /* 0x000fe200000e0e04 */
[----:B------:R-:W-:-:S03]  /*6c70*/  ISETP.NE.U32.AND P0, PT, RZ, UR8, PT ;  /* 0x00000008ff007c0c */ /* 0x000fc6000bf05070 */
[----:B------:R-:W-:Y:S01]  /*6c80*/  IMAD R6, R4, UR4, RZ ;  /* 0x0000000404067c24 */ /* 0x000fe2000f8e02ff */
[----:B------:R-:W-:Y:S01]  /*6c90*/  ISETP.NE.AND.EX P0, PT, RZ, UR9, PT, P0 ;  /* 0x00000009ff007c0c */ /* 0x000fe2000bf05300 */
[----:B------:R-:W-:Y:S01]  /*6ca0*/  IMAD.WIDE.U32 R4, R7, UR4, R16 ;  /* 0x0000000407047c25 */ /* 0x000fe2000f8e0010 */
[----:B------:R-:W-:-:S03]  /*6cb0*/  ULDC UR4, c[0x0][0x150] ;  /* 0x0000540000047ab9 */ /* 0x000fc60000000800 */
[----:B------:R-:W-:Y:S01]  /*6cc0*/  FMUL R8, R8, UR4 ;  /* 0x0000000408087c20 */ /* 0x000fe20008400000 */
[----:B------:R-:W-:Y:S01]  /*6cd0*/  IMAD R7, R7, UR5, R6 ;  /* 0x0000000507077c24 */ /* 0x000fe2000f8e0206 */
[----:B------:R-:W-:Y:S01]  /*6ce0*/  ULDC UR4, c[0x0][0x818] ;  /* 0x0002060000047ab9 */ /* 0x000fe20000000800 */
[----:B------:R-:W0:Y:S01]  /*6cf0*/  LDC R6, c[0x0][0x144] ;  /* 0x00005100ff067b82 */ /* 0x000e220000000800 */
[----:B------:R-:W-:Y:S01]  /*6d00*/  ULDC UR5, c[0x0][0x154] ;  /* 0x0000550000057ab9 */ /* 0x000fe20000000800 */
[----:B------:R-:W-:Y:S01]  /*6d10*/  IMAD.IADD R5, R5, 0x1, R7 ;  /* 0x0000000105057824 */ /* 0x000fe200078e0207 */
[----:B------:R-:W3:Y:S04]  /*6d20*/  F2I.U32.TRUNC.NTZ R8, R8 ;  /* 0x0000000800087305 */ /* 0x000ee8000020f000 */
[----:B------:R-:W-:-:S02]  /*6d30*/  SHF.R.U64 R10, R4, UR4, R5 ;  /* 0x00000004040a7c19 */ /* 0x000fc40008001205 */
[----:B-1----:R-:W-:Y:S02]  /*6d40*/  I2FP.F32.U32 R4, R0 ;  /* 0x0000000000047245 */ /* 0x002fe40000201000 */
[----:B------:R-:W-:Y:S01]  /*6d50*/  SHF.R.U32.HI R5, RZ, UR4, R5 ;  /* 0x00000004ff057c19 */ /* 0x000fe20008011605 */
[----:B------:R-:W-:Y:S02]  /*6d60*/  ULDC UR4, c[0x0][0x858] ;  /* 0x0002160000047ab9 */ /* 0x000fe40000000800 */
[----:B------:R-:W-:Y:S01]  /*6d70*/  FMUL R7, R4, UR5 ;  /* 0x0000000504077c20 */ /* 0x000fe20008400000 */
[--C-:B------:R-:W-:Y:S02]  /*6d80*/  SHF.R.U64 R12, R10, UR6, R5.reuse ;  /* 0x000000060a0c7c19 */ /* 0x100fe40008001205 */
[----:B------:R-:W-:Y:S01]  /*6d90*/  SHF.R.U32.HI R5, RZ, UR6, R5 ;  /* 0x00000006ff057c19 */ /* 0x000fe20008011605 */
[----:B------:R1:W4:Y:S01]  /*6da0*/  F2I.U32.TRUNC.NTZ R14, R7 ;  /* 0x00000007000e7305 */ /* 0x000322000020f000 */
[----:B---3--:R-:W-:-:S02]  /*6db0*/  IMAD.MOV R8, RZ, RZ, -R8 ;  /* 0x000000ffff087224 */ /* 0x008fc400078e0a08 */
[--C-:B------:R-:W-:Y:S02]  /*6dc0*/  SHF.R.U64 R11, R12, UR4, R5.reuse ;  /* 0x000000040c0b7c19 */ /* 0x100fe40008001205 */
[----:B------:R-:W-:Y:S01]  /*6dd0*/  SHF.R.U32.HI R5, RZ, UR4, R5 ;  /* 0x00000004ff057c19 */ /* 0x000fe20008011605 */
[----:B0-----:R-:W-:Y:S02]  /*6de0*/  IMAD R3, R6, R8, R3 ;  /* 0x0000000806037224 */ /* 0x001fe400078e0203 */
[----:B------:R-:W-:Y:S01]  /*6df0*/  IMAD.MOV.U32 R4, RZ, RZ, R11 ;  /* 0x000000ffff047224 */ /* 0x000fe200078e000b */
[----:B-12-4-:R-:W-:Y:S06]  /*6e00*/  @!P0 BRA `(.L_x_125) ;  /* 0x0000000000288947 */ /* 0x016fec0003800000 */
        /* <DEDUP_REMOVED lines=10> */
.L_x_125:
[----:B------:R-:W-:Y:S01]  /*6eb0*/  ISETP.NE.AND P0, PT, R2, 0x1, PT ;  /* 0x000000010200780c */ /* 0x000fe20003f05270 */
[----:B------:R-:W-:Y:S01]  /*6ec0*/  ULDC UR4, c[0x0][0x848] ;  /* 0x0002120000047ab9 */ /* 0x000fe20000000800 */
[----:B------:R-:W-:Y:S01]  /*6ed0*/  IMAD.MOV R14, RZ, RZ, -R14 ;  /* 0x000000ffff0e7224 */ /* 0x000fe200078e0a0e */
[----:B------:R-:W-:Y:S01]  /*6ee0*/  SHF.R.U64 R5, R4, UR4, R5 ;  /* 0x0000000404057c19 */ /* 0x000fe20008001205 */
[----:B------:R-:W-:Y:S01]  /*6ef0*/  ULDC UR4, c[0x0][0x838] ;  /* 0x00020e0000047ab9 */ /* 0x000fe20000000800 */
[----:B------:R-:W-:Y:S01]  /*6f00*/  LOP3.LUT R12, R12, UR43, RZ, 0xc0, !PT ;  /* 0x0000002b0c0c7c12 */ /* 0x000fe2000f8ec0ff */
[----:B------:R-:W-:Y:S01]  /*6f10*/  ULDC UR5, c[0x0][0x810] ;  /* 0x0002040000057ab9 */ /* 0x000fe20000000800 */
[----:B------:R-:W-:-:S03]  /*6f20*/  LOP3.LUT R22, R10, UR41, RZ, 0xc0, !PT ;  /* 0x000000290a167c12 */ /* 0x000fc6000f8ec0ff */
[----:B------:R-:W-:-:S03]  /*6f30*/  IMAD R12, R5, UR42, R12 ;  /* 0x0000002a050c7c24 */ /* 0x000fc6000f8e020c */
[----:B------:R-:W-:Y:S02]  /*6f40*/  @P0 IMAD R3, R13, R14, R0 ;  /* 0x0000000e0d030224 */ /* 0x000fe400078e0200 */
[----:B------:R-:W-:Y:S02]  /*6f50*/  IMAD.MOV R0, RZ, RZ, -R5 ;  /* 0x000000ffff007224 */ /* 0x000fe400078e0a05 */
[----:B------:R-:W-:Y:S02]  /*6f60*/  IMAD R3, R12, UR5, R3 ;  /* 0x000000050c037c24 */ /* 0x000fe4000f8e0203 */
[----:B------:R-:W-:Y:S01]  /*6f70*/  IMAD R11, R0, UR4, R11 ;  /* 0x00000004000b7c24 */ /* 0x000fe2000f8e020b */
[----:B------:R-:W-:Y:S01]  /*6f80*/  ULDC UR4, c[0x0][0x800] ;  /* 0x0002000000047ab9 */ /* 0x000fe20000000800 */
[----:B------:R-:W-:Y:S02]  /*6f90*/  IMAD.MOV.U32 R0, RZ, RZ, 0x1 ;  /* 0x00000001ff007424 */ /* 0x000fe400078e00ff */
[----:B------:R-:W-:-:S05]  /*6fa0*/  IMAD R22, R11, UR4, R22 ;  /* 0x000000040b167c24 */ /* 0x000fca000f8e0216 */
[----:B------:R-:W-:Y:S02]  /*6fb0*/  SEL R18, R22, R3, !P0 ;  /* 0x0000000316127207 */ /* 0x000fe40004000000 */
[----:B------:R-:W-:-:S07]  /*6fc0*/  SEL R22, R3, R22, !P0 ;  /* 0x0000001603167207 */ /* 0x000fce0004000000 */
.L_x_123:
[----:B------:R-:W-:Y:S05]  /*6fd0*/  BSYNC B0 ;  /* 0x0000000000007941 */ /* 0x000fea0003800000 */
.L_x_122:
[----:B------:R-:W-:-:S13]  /*6fe0*/  LOP3.LUT P0, RZ, R0, 0xff, RZ, 0xc0, !PT ;  /* 0x000000ff00ff7812 */ /* 0x000fda000780c0ff */
[----:B------:R-:W-:Y:S05]  /*6ff0*/  @P0 BRA `(.L_x_126) ;  /* 0xfffffff0008c0947 */ /* 0x000fea000383ffff */
[----:B------:R-:W-:Y:S05]  /*7000*/  BSYNC B6 ;  /* 0x0000000000067941 */ /* 0x000fea0003800000 */
.L_x_109:
[----:B------:R-:W-:-:S03]  /*7010*/  UMOV UR4, 0xffffffff ;  /* 0xffffffff00047882 */ /* 0x000fc60000000000 */
[----:B------:R-:W-:Y:S05]  /*7020*/  BRA.DIV UR4, `(.L_x_127) ;  /* 0x0000000e04707947 */ /* 0x000fea000b800000 */
[----:B------:R-:W-:-:S13]  /*7030*/  ELECT P6, URZ, PT ;  /* 0x00000000003f782f */ /* 0x000fda00038c0000 */
.L_x_159:
[----:B------:R-:W-:Y:S04]  /*7040*/  BSSY B0, `(.L_x_128) ;  /* 0x00000aa000007945 */ /* 0x000fe80003800000 */
[----:B------:R-:W-:Y:S05]  /*7050*/  @!P6 BRA `(.L_x_129) ;  /* 0x0000000800a0e947 */ /* 0x000fea0003800000 */
[----:B------:R-:W-:-:S04]  /*7060*/  ULOP3.LUT UR4, UR38, 0x2, URZ, 0xfc, !UPT ;  /* 0x0000000226047892 */ /* 0x000fc8000f8efc3f */
[----:B------:R-:W-:-:S06]  /*7070*/  UISETP.NE.AND UP0, UPT, UR4, 0x3, UPT ;  /* 0x000000030400788c */ /* 0x000fcc000bf05270 */
[----:B------:R-:W-:-:S13]  /*7080*/  PLOP3.LUT P0, PT, PT, PT, UP0, 0x80, 0x0 ;  /* 0x000000000000781c */ /* 0x000fda0003f0f008 */
[----:B------:R-:W-:Y:S05]  /*7090*/  @!P0 BRA `(.L_x_130) ;  /* 0x0000000000048947 */ /* 0x000fea0003800000 */
[----:B------:R-:W-:Y:S01]  /*70a0*/  BPT.TRAP 0x1 ;  /* 0x000000040000795c */ /* 0x000fe20000300000 */
.L_x_130:
[----:B------:R-:W0:Y:S01]  /*70b0*/  S2R R3, SR_CgaCtaId ;  /* 0x0000000000037919 */ /* 0x000e220000008800 */
[----:B------:R-:W-:Y:S02]  /*70c0*/  MOV R0, 0x400 ;  /* 0x0000040000007802 */ /* 0x000fe40000000f00 */
[----:B------:R-:W-:Y:S02]  /*70d0*/  SHF.L.U32 R2, R24, 0x1f, RZ ;  /* 0x0000001f18027819 */ /* 0x000fe400000006ff */
[----:B0-----:R-:W-:-:S05]  /*70e0*/  LEA R0, R3, R0, 0x18 ;  /* 0x0000000003007211 */ /* 0x001fca00078ec0ff */
[----:B------:R-:W-:-:S04]  /*70f0*/  VIADD R0, R0, 0x90 ;  /* 0x0000009000007836 */ /* 0x000fc80000000000 */
[C---:B------:R-:W-:Y:S02]  /*7100*/  IMAD R5, R25.reuse, 0x8, R0 ;  /* 0x0000000819057824 */ /* 0x040fe400078e0200 */
[----:B------:R-:W-:Y:S02]  /*7110*/  VIADD R25, R25, 0x1 ;  /* 0x0000000119197836 */ /* 0x000fe40000000000 */
[----:B------:R-:W0:Y:S03]  /*7120*/  SYNCS.PHASECHK.TRANS64.TRYWAIT P0, [R5+URZ], R2 ;  /* 0x00000002050075a7 */ /* 0x000e26000800017f */
[----:B------:R-:W-:-:S04]  /*7130*/  ISETP.NE.AND P1, PT, R25, 0x12, PT ;  /* 0x000000121900780c */ /* 0x000fc80003f25270 */
[----:B------:R-:W-:Y:S02]  /*7140*/  SEL R3, RZ, 0x1, P1 ;  /* 0x00000001ff037807 */ /* 0x000fe40000800000 */
[----:B------:R-:W-:Y:S02]  /*7150*/  SEL R25, R25, RZ, P1 ;  /* 0x000000ff19197207 */ /* 0x000fe40000800000 */
[----:B------:R-:W-:-:S03]  /*7160*/  LOP3.LUT R24, R24, R3, RZ, 0x3c, !PT ;  /* 0x0000000318187212 */ /* 0x000fc600078e3cff */
[----:B------:R-:W-:Y:S01]  /*7170*/  IMAD R7, R25, 0x8, R0 ;  /* 0x0000000819077824 */ /* 0x000fe200078e0200 */
[----:B------:R-:W-:Y:S01]  /*7180*/  SHF.L.U32 R4, R24, 0x1f, RZ ;  /* 0x0000001f18047819 */ /* 0x000fe200000006ff */
[----:B0-----:R-:W-:Y:S06]  /*7190*/  @!P0 BRA `(.L_x_131) ;  /* 0x0000000c00348947 */ /* 0x001fec0003800000 */
.L_x_160:
[----:B------:R-:W1:Y:S01]  /*71a0*/  SYNCS.PHASECHK.TRANS64.TRYWAIT P0, [R7+URZ], R4 ;  /* 0x00000004070075a7 */ /* 0x000e62000800017f */
[----:B0-----:R-:W-:-:S05]  /*71b0*/  VIADD R2, R25, 0x1 ;  /* 0x0000000119027836 */ /* 0x001fca0000000000 */
[----:B------:R-:W-:-:S04]  /*71c0*/  ISETP.NE.AND P1, PT, R2, 0x12, PT ;  /* 0x000000120200780c */ /* 0x000fc80003f25270 */
[----:B------:R-:W-:Y:S02]  /*71d0*/  SEL R3, RZ, 0x1, P1 ;  /* 0x00000001ff037807 */ /* 0x000fe40000800000 */
[----:B------:R-:W-:Y:S02]  /*71e0*/  SEL R9, R2, RZ, P1 ;  /* 0x000000ff02097207 */ /* 0x000fe40000800000 */
[----:B------:R-:W-:-:S03]  /*71f0*/  LOP3.LUT R24, R24, R3, RZ, 0x3c, !PT ;  /* 0x0000000318187212 */ /* 0x000fc600078e3cff */
[----:B------:R-:W-:Y:S01]  /*7200*/  IMAD R6, R9, 0x8, R0 ;  /* 0x0000000809067824 */ /* 0x000fe200078e0200 */
[----:B------:R-:W-:Y:S01]  /*7210*/  SHF.L.U32 R5, R24, 0x1f, RZ ;  /* 0x0000001f18057819 */ /* 0x000fe200000006ff */
[----:B-1----:R-:W-:Y:S06]  /*7220*/  @!P0 BRA `(.L_x_132) ;  /* 0x0000000c00248947 */ /* 0x002fec0003800000 */
.L_x_161:
[----:B------:R-:W1:Y:S01]  /*7230*/  SYNCS.PHASECHK.TRANS64.TRYWAIT P0, [R6+URZ], R5 ;  /* 0x00000005060075a7 */ /* 0x000e62000800017f */
[----:B------:R-:W-:-:S05]  /*7240*/  VIADD R2, R9, 0x1 ;  /* 0x0000000109027836 */ /* 0x000fca0000000000 */
[----:B------:R-:W-:-:S04]  /*7250*/  ISETP.NE.AND P1, PT, R2, 0x12, PT ;  /* 0x000000120200780c */ /* 0x000fc80003f25270 */
[----:B------:R-:W-:Y:S02]  /*7260*/  SEL R3, RZ, 0x1, P1 ;  /* 0x00000001ff037807 */ /* 0x000fe40000800000 */
[----:B0-----:R-:W-:Y:S02]  /*7270*/  SEL R7, R2, RZ, P1 ;  /* 0x000000ff02077207 */ /* 0x001fe40000800000 */
[----:B------:R-:W-:-:S03]  /*7280*/  LOP3.LUT R24, R24, R3, RZ, 0x3c, !PT ;  /* 0x0000000318187212 */ /* 0x000fc600078e3cff */
[----:B------:R-:W-:Y:S01]  /*7290*/  IMAD R9, R7, 0x8, R0 ;  /* 0x0000000807097824 */ /* 0x000fe200078e0200 */
[----:B------:R-:W-:Y:S01]  /*72a0*/  SHF.L.U32 R4, R24, 0x1f, RZ ;  /* 0x0000001f18047819 */ /* 0x000fe200000006ff */
[----:B-1----:R-:W-:Y:S06]  /*72b0*/  @!P0 BRA `(.L_x_133) ;  /* 0x0000000c00148947 */ /* 0x002fec0003800000 */
.L_x_162:
[----:B------:R-:W1:Y:S01]  /*72c0*/  SYNCS.PHASECHK.TRANS64.TRYWAIT P0, [R9+URZ], R4 ;  /* 0x00000004090075a7 */ /* 0x000e62000800017f */
[----:B------:R-:W-:-:S05]  /*72d0*/  VIADD R2, R7, 0x1 ;  /* 0x0000000107027836 */ /* 0x000fca0000000000 */
[----:B------:R-:W-:-:S04]  /*72e0*/  ISETP.NE.AND P1, PT, R2, 0x12, PT ;  /* 0x000000120200780c */ /* 0x000fc80003f25270 */
[----:B------:R-:W-:Y:S02]  /*72f0*/  SEL R3, RZ, 0x1, P1 ;  /* 0x00000001ff037807 */ /* 0x000fe40000800000 */
[----:B------:R-:W-:Y:S02]  /*7300*/  SEL R7, R2, RZ, P1 ;  /* 0x000000ff02077207 */ /* 0x000fe40000800000 */
[----:B------:R-:W-:-:S03]  /*7310*/  LOP3.LUT R24, R24, R3, RZ, 0x3c, !PT ;  /* 0x0000000318187212 */ /* 0x000fc600078e3cff */
[----:B0-----:R-:W-:Y:S01]  /*7320*/  IMAD R6, R7, 0x8, R0 ;  /* 0x0000000807067824 */ /* 0x001fe200078e0200 */
[----:B------:R-:W-:Y:S01]  /*7330*/  SHF.L.U32 R5, R24, 0x1f, RZ ;  /* 0x0000001f18057819 */ /* 0x000fe200000006ff */
[----:B-1----:R-:W-:Y:S06]  /*7340*/  @!P0 BRA `(.L_x_134) ;  /* 0x0000000c00048947 */ /* 0x002fec0003800000 */
.L_x_163:
        /* <DEDUP_REMOVED lines=9> */
.L_x_164:
        /* <DEDUP_REMOVED lines=9> */
.L_x_165:
        /* <DEDUP_REMOVED lines=9> */
.L_x_166:
        /* <DEDUP_REMOVED lines=9> */
.L_x_167:
        /* <DEDUP_REMOVED lines=9> */
.L_x_168:
        /* <DEDUP_REMOVED lines=9> */
.L_x_169:
        /* <DEDUP_REMOVED lines=9> */
.L_x_170:
        /* <DEDUP_REMOVED lines=9> */
.L_x_171:
        /* <DEDUP_REMOVED lines=9> */
.L_x_172:
        /* <DEDUP_REMOVED lines=9> */
.L_x_173:
        /* <DEDUP_REMOVED lines=9> */
.L_x_174:
        /* <DEDUP_REMOVED lines=9> */
.L_x_175:
[----:B------:R-:W1:Y:S01]  /*7a10*/  SYNCS.PHASECHK.TRANS64.TRYWAIT P0, [R6+URZ], R5 ;  /* 0x00000005060075a7 */ /* 0x000e62000800017f */
[----:B------:R-:W-:-:S05]  /*7a20*/  VIADD R2, R7, 0x1 ;  /* 0x0000000107027836 */ /* 0x000fca0000000000 */
[----:B------:R-:W-:-:S04]  /*7a30*/  ISETP.NE.AND P1, PT, R2, 0x12, PT ;  /* 0x000000120200780c */ /* 0x000fc80003f25270 */
[----:B0-----:R-:W-:Y:S02]  /*7a40*/  SEL R4, RZ, 0x1, P1 ;  /* 0x00000001ff047807 */ /* 0x001fe40000800000 */
[----:B------:R-:W-:Y:S02]  /*7a50*/  SEL R3, R2, RZ, P1 ;  /* 0x000000ff02037207 */ /* 0x000fe40000800000 */
[----:B------:R-:W-:Y:S01]  /*7a60*/  LOP3.LUT R4, R11, R4, RZ, 0x3c, !PT ;  /* 0x000000040b047212 */ /* 0x000fe200078e3cff */
[----:B-1----:R-:W-:Y:S06]  /*7a70*/  @!P0 BRA `(.L_x_147) ;  /* 0x00000008003c8947 */ /* 0x002fec0003800000 */
.L_x_176:
[----:B------:R-:W-:Y:S01]  /*7a80*/  IMAD R3, R3, 0x8, R0 ;  /* 0x0000000803037824 */ /* 0x000fe200078e0200 */
[----:B------:R-:W-:-:S07]  /*7a90*/  SHF.L.U32 R0, R4, 0x1f, RZ ;  /* 0x0000001f04007819 */ /* 0x000fce00000006ff */
.L_x_148:
[----:B-1----:R1:W2:Y:S02]  /*7aa0*/  SYNCS.PHASECHK.TRANS64.TRYWAIT P0, [R3+URZ], R0 ;  /* 0x00000000030075a7 */ /* 0x0022a4000800017f */
[----:B--2---:R-:W-:Y:S05]  /*7ab0*/  @!P0 NANOSLEEP.SYNCS 0x989680 ;  /* 0x009896800000895d */ /* 0x004fea0003900000 */
[----:B------:R-:W2:Y:S02]  /*7ac0*/  @!P0 SYNCS.PHASECHK.TRANS64 P0, [R3+URZ], R0 ;  /* 0x00000000030085a7 */ /* 0x000ea4000800007f */
[----:B--2---:R-:W-:Y:S05]  /*7ad0*/  @!P0 BRA `(.L_x_148) ;  /* 0xfffffffc00f08947 */ /* 0x004fea000383ffff */
.L_x_129:
[----:B------:R-:W-:Y:S05]  /*7ae0*/  BSYNC B0 ;  /* 0x0000000000007941 */ /* 0x000fea0003800000 */
.L_x_128:
[----:B------:R-:W-:Y:S05]  /*7af0*/  EXIT ;  /* 0x000000000000794d */ /* 0x000fea0003800000 */
.L_x_16:
[----:B0-----:R-:W-:-:S04]  /*7b00*/  IMAD.U32 R3, RZ, RZ, UR46 ;  /* 0x0000002eff037e24 */ /* 0x001fc8000f8e00ff */
[----:B------:R0:W1:Y:S03]  /*7b10*/  SYNCS.PHASECHK.TRANS64.TRYWAIT P0, [R3+URZ+-0x8], R0 ;  /* 0xfffff800030075a7 */ /* 0x000066000800017f */
[----:B-1----:R-:W-:Y:S05]  /*7b20*/  @!P0 NANOSLEEP.SYNCS 0x989680 ;  /* 0x009896800000895d */ /* 0x002fea0003900000 */
[----:B------:R-:W1:Y:S02]  /*7b30*/  @!P0 SYNCS.PHASECHK.TRANS64 P0, [R3+URZ+-0x8], R0 ;  /* 0xfffff800030085a7 */ /* 0x000e64000800007f */
[----:B-1----:R-:W-:Y:S05]  /*7b40*/  @!P0 BRA `(.L_x_16) ;  /* 0xfffffffc00ec8947 */ /* 0x002fea000383ffff */
[----:B------:R-:W-:Y:S05]  /*7b50*/  BRA `(.L_x_149) ;  /* 0xffffff9800e47947 */ /* 0x000fea000383ffff */
.L_x_18:
[----:B------:R-:W-:Y:S01]  /*7b60*/  CS2R R12, SRZ ;  /* 0x00000000000c7805 */ /* 0x000fe2000001ff00 */
[----:B------:R-:W-:Y:S02]  /*7b70*/  IMAD.MOV.U32 R11, RZ, RZ, 0x1f ;  /* 0x0000001fff0b7424 */ /* 0x000fe400078e00ff */
[----:B------:R-:W-:-:S07]  /*7b80*/  IMAD.MOV.U32 R15, RZ, RZ, -0x1 ;  /* 0xffffffffff0f7424 */ /* 0x000fce00078e00ff */
[----:B-----5:R-:W-:Y:S05]  /*7b90*/  WARPSYNC.COLLECTIVE R15, `(.L_x_150) ;  /* 0x000000000f087348 */ /* 0x020fea0003c00000 */
[----:B------:R0:W1:Y:S02]  /*7ba0*/  SHFL.IDX P6, R14, R13, R12, R11 ;  /* 0x0000000c0d0e7389 */ /* 0x00006400000c000b */
[----:B01---5:R-:W-:Y:S01]  /*7bb0*/  ENDCOLLECTIVE ;  /* 0x000000000000791b */ /* 0x023fe20003800000 */
.L_x_150:
[----:B------:R-:W-:Y:S05]  /*7bc0*/  BRA `(.L_x_151) ;  /* 0xffffff9c00287947 */ /* 0x000fea000383ffff */
.L_x_22:
[----:B-1----:R1:W2:Y:S02]  /*7bd0*/  SYNCS.PHASECHK.TRANS64.TRYWAIT P1, [R3+URZ], R0 ;  /* 0x00000000030075a7 */ /* 0x0022a4000802017f */
[----:B--2---:R-:W-:Y:S05]  /*7be0*/  @!P1 NANOSLEEP.SYNCS 0x989680 ;  /* 0x009896800000995d */ /* 0x004fea0003900000 */
[----:B------:R-:W2:Y:S02]  /*7bf0*/  @!P1 SYNCS.PHASECHK.TRANS64 P1, [R3+URZ], R0 ;  /* 0x00000000030095a7 */ /* 0x000ea4000802007f */
[----:B--2---:R-:W-:Y:S05]  /*7c00*/  @!P1 BRA `(.L_x_22) ;  /* 0xfffffffc00f09947 */ /* 0x004fea000383ffff */
[----:B------:R-:W-:Y:S05]  /*7c10*/  BRA `(.L_x_21) ;  /* 0xffffff9c00447947 */ /* 0x000fea000383ffff */
.L_x_27:
[----:B0-----:R0:W1:Y:S02]  /*7c20*/  SYNCS.PHASECHK.TRANS64.TRYWAIT P1, [R4+URZ], R75 ;  /* 0x0000004b040075a7 */ /* 0x001064000802017f */
[----:B-1----:R-:W-:Y:S05]  /*7c30*/  @!P1 NANOSLEEP.SYNCS 0x989680 ;  /* 0x009896800000995d */ /* 0x002fea0003900000 */
[----:B------:R-:W1:Y:S02]  /*7c40*/  @!P1 SYNCS.PHASECHK.TRANS64 P1, [R4+URZ], R75 ;  /* 0x0000004b040095a7 */ /* 0x000e64000802007f */
[----:B-1----:R-:W-:Y:S05]  /*7c50*/  @!P1 BRA `(.L_x_27) ;  /* 0xfffffffc00f09947 */ /* 0x002fea000383ffff */
[----:B------:R-:W-:Y:S05]  /*7c60*/  BRA `(.L_x_26) ;  /* 0xffffffa400847947 */ /* 0x000fea000383ffff */
.L_x_36:
[----:B-1----:R1:W2:Y:S02]  /*7c70*/  SYNCS.PHASECHK.TRANS64.TRYWAIT P1, [R20+URZ], R21 ;  /* 0x00000015140075a7 */ /* 0x0022a4000802017f */
[----:B--2---:R-:W-:Y:S05]  /*7c80*/  @!P1 NANOSLEEP.SYNCS 0x989680 ;  /* 0x009896800000995d */ /* 0x004fea0003900000 */
[----:B------:R-:W2:Y:S02]  /*7c90*/  @!P1 SYNCS.PHASECHK.TRANS64 P1, [R20+URZ], R21 ;  /* 0x00000015140095a7 */ /* 0x000ea4000802007f */
[----:B--2---:R-:W-:Y:S05]  /*7ca0*/  @!P1 BRA `(.L_x_36) ;  /* 0xfffffffc00f09947 */ /* 0x004fea000383ffff */
[----:B------:R-:W-:Y:S05]  /*7cb0*/  BRA `(.L_x_35) ;  /* 0xffffffac00f47947 */ /* 0x000fea000383ffff */
.L_x_41:
[----:B-1----:R-:W-:-:S04]  /*7cc0*/  IMAD.U32 R3, RZ, RZ, UR46 ;  /* 0x0000002eff037e24 */ /* 0x002fc8000f8e00ff */
[----:B------:R1:W2:Y:S03]  /*7cd0*/  SYNCS.PHASECHK.TRANS64.TRYWAIT P0, [R3+URZ+0x8], R0 ;  /* 0x00000800030075a7 */ /* 0x0002a6000800017f */
[----:B--2---:R-:W-:Y:S05]  /*7ce0*/  @!P0 NANOSLEEP.SYNCS 0x989680 ;  /* 0x009896800000895d */ /* 0x004fea0003900000 */
[----:B------:R-:W2:Y:S02]  /*7cf0*/  @!P0 SYNCS.PHASECHK.TRANS64 P0, [R3+URZ+0x8], R0 ;  /* 0x00000800030085a7 */ /* 0x000ea4000800007f */
[----:B--2---:R-:W-:Y:S05]  /*7d00*/  @!P0 BRA `(.L_x_41) ;  /* 0xfffffffc00ec8947 */ /* 0x004fea000383ffff */
[----:B------:R-:W-:Y:S05]  /*7d10*/  BRA `(.L_x_152) ;  /* 0xffffffb800847947 */ /* 0x000fea000383ffff */
.L_x_114:
[----:B0-----:R0:W2:Y:S02]  /*7d20*/  SYNCS.PHASECHK.TRANS64.TRYWAIT P0, [R6+URZ+0x90], R3 ;  /* 0x00009003060075a7 */ /* 0x0010a4000800017f */
[----:B--2---:R-:W-:Y:S05]  /*7d30*/  @!P0 NANOSLEEP.SYNCS 0x989680 ;  /* 0x009896800000895d */ /* 0x004fea0003900000 */
[----:B------:R-:W2:Y:S02]  /*7d40*/  @!P0 SYNCS.PHASECHK.TRANS64 P0, [R6+URZ+0x90], R3 ;  /* 0x00009003060085a7 */ /* 0x000ea4000800007f */
[----:B--2---:R-:W-:Y:S05]  /*7d50*/  @!P0 BRA `(.L_x_114) ;  /* 0xfffffffc00f08947 */ /* 0x004fea000383ffff */
[----:B------:R-:W-:Y:S05]  /*7d60*/  BRA `(.L_x_153) ;  /* 0xffffffe800187947 */ /* 0x000fea000383ffff */
.L_x_118:
[----:B------:R-:W-:Y:S01]  /*7d70*/  BSSY B1, `(.L_x_154) ;  /* 0x0000006000017945 */ /* 0x000fe20003800000 */
[----:B------:R-:W-:-:S07]  /*7d80*/  IMAD.MOV.U32 R15, RZ, RZ, -0x1 ;  /* 0xffffffffff0f7424 */ /* 0x000fce00078e00ff */
[----:B0----5:R-:W-:Y:S05]  /*7d90*/  WARPSYNC.COLLECTIVE R15, `(.L_x_155) ;  /* 0x000000000f0c7348 */ /* 0x021fea0003c00000 */
[----:B------:R-:W-:Y:S02]  /*7da0*/  ELECT P6, UR62, PT ;  /* 0x00000000003e782f */ /* 0x000fe400038c0000 */
[----:B------:R-:W-:Y:S01]  /*7db0*/  MOV R14, UR62 ;  /* 0x0000003e000e7c02 */ /* 0x000fe20008000f00 */
[----:B0----5:R-:W-:Y:S10]  /*7dc0*/  ENDCOLLECTIVE ;  /* 0x000000000000791b */ /* 0x021ff40003800000 */
.L_x_155:
[----:B------:R-:W-:Y:S05]  /*7dd0*/  BSYNC B1 ;  /* 0x0000000000017941 */ /* 0x000fea0003800000 */
.L_x_154:
[----:B------:R-:W-:Y:S05]  /*7de0*/  BRA `(.L_x_156) ;  /* 0xffffffe800387947 */ /* 0x000fea000383ffff */
.L_x_127:
[----:B------:R-:W-:Y:S01]  /*7df0*/  BSSY B0, `(.L_x_157) ;  /* 0x0000006000007945 */ /* 0x000fe20003800000 */
[----:B------:R-:W-:-:S07]  /*7e00*/  IMAD.MOV.U32 R15, RZ, RZ, -0x1 ;  /* 0xffffffffff0f7424 */ /* 0x000fce00078e00ff */
[----:B-----5:R-:W-:Y:S05]  /*7e10*/  WARPSYNC.COLLECTIVE R15, `(.L_x_158) ;  /* 0x000000000f0c7348 */ /* 0x020fea0003c00000 */
[----:B------:R-:W-:Y:S02]  /*7e20*/  ELECT P6, UR62, PT ;  /* 0x00000000003e782f */ /* 0x000fe400038c0000 */
[----:B------:R-:W-:Y:S01]  /*7e30*/  MOV R14, UR62 ;  /* 0x0000003e000e7c02 */ /* 0x000fe20008000f00 */
[----:B-----5:R-:W-:Y:S10]  /*7e40*/  ENDCOLLECTIVE ;  /* 0x000000000000791b */ /* 0x020ff40003800000 */
.L_x_158:
[----:B------:R-:W-:Y:S05]  /*7e50*/  BSYNC B0 ;  /* 0x0000000000007941 */ /* 0x000fea0003800000 */
.L_x_157:
[----:B------:R-:W-:Y:S05]  /*7e60*/  BRA `(.L_x_159) ;  /* 0xfffffff000747947 */ /* 0x000fea000383ffff */
.L_x_131:
[----:B0-----:R0:W1:Y:S02]  /*7e70*/  SYNCS.PHASECHK.TRANS64.TRYWAIT P0, [R5+URZ], R2 ;  /* 0x00000002050075a7 */ /* 0x001064000800017f */
[----:B-1----:R-:W-:Y:S05]  /*7e80*/  @!P0 NANOSLEEP.SYNCS 0x989680 ;  /* 0x009896800000895d */ /* 0x002fea0003900000 */
[----:B------:R-:W1:Y:S02]  /*7e90*/  @!P0 SYNCS.PHASECHK.TRANS64 P0, [R5+URZ], R2 ;  /* 0x00000002050085a7 */ /* 0x000e64000800007f */
[----:B-1----:R-:W-:Y:S05]  /*7ea0*/  @!P0 BRA `(.L_x_131) ;  /* 0xfffffffc00f08947 */ /* 0x002fea000383ffff */
[----:B------:R-:W-:Y:S05]  /*7eb0*/  BRA `(.L_x_160) ;  /* 0xfffffff000b87947 */ /* 0x000fea000383ffff */
.L_x_132:
[----:B0-----:R0:W1:Y:S02]  /*7ec0*/  SYNCS.PHASECHK.TRANS64.TRYWAIT P0, [R7+URZ], R4 ;  /* 0x00000004070075a7 */ /* 0x001064000800017f */
[----:B-1----:R-:W-:Y:S05]  /*7ed0*/  @!P0 NANOSLEEP.SYNCS 0x989680 ;  /* 0x009896800000895d */ /* 0x002fea0003900000 */
[----:B------:R-:W1:Y:S02]  /*7ee0*/  @!P0 SYNCS.PHASECHK.TRANS64 P0, [R7+URZ], R4 ;  /* 0x00000004070085a7 */ /* 0x000e64000800007f */
[----:B-1----:R-:W-:Y:S05]  /*7ef0*/  @!P0 BRA `(.L_x_132) ;  /* 0xfffffffc00f08947 */ /* 0x002fea000383ffff */
[----:B------:R-:W-:Y:S05]  /*7f00*/  BRA `(.L_x_161) ;  /* 0xfffffff000c87947 */ /* 0x000fea000383ffff */
.L_x_133:
[----:B0-----:R0:W1:Y:S02]  /*7f10*/  SYNCS.PHASECHK.TRANS64.TRYWAIT P0, [R6+URZ], R5 ;  /* 0x00000005060075a7 */ /* 0x001064000800017f */
[----:B-1----:R-:W-:Y:S05]  /*7f20*/  @!P0 NANOSLEEP.SYNCS 0x989680 ;  /* 0x009896800000895d */ /* 0x002fea0003900000 */
[----:B------:R-:W1:Y:S02]  /*7f30*/  @!P0 SYNCS.PHASECHK.TRANS64 P0, [R6+URZ], R5 ;  /* 0x00000005060085a7 */ /* 0x000e64000800007f */
[----:B-1----:R-:W-:Y:S05]  /*7f40*/  @!P0 BRA `(.L_x_133) ;  /* 0xfffffffc00f08947 */ /* 0x002fea000383ffff */
[----:B------:R-:W-:Y:S05]  /*7f50*/  BRA `(.L_x_162) ;  /* 0xfffffff000d87947 */ /* 0x000fea000383ffff */
.L_x_134:
[----:B0-----:R0:W1:Y:S02]  /*7f60*/  SYNCS.PHASECHK.TRANS64.TRYWAIT P0, [R9+URZ], R4 ;  /* 0x00000004090075a7 */ /* 0x001064000800017f */
[----:B-1----:R-:W-:Y:S05]  /*7f70*/  @!P0 NANOSLEEP.SYNCS 0x989680 ;  /* 0x009896800000895d */ /* 0x002fea0003900000 */
[----:B------:R-:W1:Y:S02]  /*7f80*/  @!P0 SYNCS.PHASECHK.TRANS64 P0, [R9+URZ], R4 ;  /* 0x00000004090085a7 */ /* 0x000e64000800007f */
[----:B-1----:R-:W-:Y:S05]  /*7f90*/  @!P0 BRA `(.L_x_134) ;  /* 0xfffffffc00f08947 */ /* 0x002fea000383ffff */
[----:B------:R-:W-:Y:S05]  /*7fa0*/  BRA `(.L_x_163) ;  /* 0xfffffff000e87947 */ /* 0x000fea000383ffff */
.L_x_135:
[----:B0-----:R0:W1:Y:S02]  /*7fb0*/  SYNCS.PHASECHK.TRANS64.TRYWAIT P0, [R6+URZ], R5 ;  /* 0x00000005060075a7 */ /* 0x001064000800017f */
[----:B-1----:R-:W-:Y:S05]  /*7fc0*/  @!P0 NANOSLEEP.SYNCS 0x989680 ;  /* 0x009896800000895d */ /* 0x002fea0003900000 */
[----:B------:R-:W1:Y:S02]  /*7fd0*/  @!P0 SYNCS.PHASECHK.TRANS64 P0, [R6+URZ], R5 ;  /* 0x00000005060085a7 */ /* 0x000e64000800007f */
[----:B-1----:R-:W-:Y:S05]  /*7fe0*/  @!P0 BRA `(.L_x_135) ;  /* 0xfffffffc00f08947 */ /* 0x002fea000383ffff */
[----:B------:R-:W-:Y:S05]  /*7ff0*/  BRA `(.L_x_164) ;  /* 0xfffffff000f87947 */ /* 0x000fea000383ffff */
.L_x_136:
[----:B0-----:R0:W1:Y:S02]  /*8000*/  SYNCS.PHASECHK.TRANS64.TRYWAIT P0, [R9+URZ], R4 ;  /* 0x00000004090075a7 */ /* 0x001064000800017f */
[----:B-1----:R-:W-:Y:S05]  /*8010*/  @!P0 NANOSLEEP.SYNCS 0x989680 ;  /* 0x009896800000895d */ /* 0x002fea0003900000 */
[----:B------:R-:W1:Y:S02]  /*8020*/  @!P0 SYNCS.PHASECHK.TRANS64 P0, [R9+URZ], R4 ;  /* 0x00000004090085a7 */ /* 0x000e64000800007f */
[----:B-1----:R-:W-:Y:S05]  /*8030*/  @!P0 BRA `(.L_x_136) ;  /* 0xfffffffc00f08947 */ /* 0x002fea000383ffff */
[----:B------:R-:W-:Y:S05]  /*8040*/  BRA `(.L_x_165) ;  /* 0xfffffff400087947 */ /* 0x000fea000383ffff */
.L_x_137:
[----:B0-----:R0:W1:Y:S02]  /*8050*/  SYNCS.PHASECHK.TRANS64.TRYWAIT P0, [R6+URZ], R5 ;  /* 0x00000005060075a7 */ /* 0x001064000800017f */
[----:B-1----:R-:W-:Y:S05]  /*8060*/  @!P0 NANOSLEEP.SYNCS 0x989680 ;  /* 0x009896800000895d */ /* 0x002fea0003900000 */
[----:B------:R-:W1:Y:S02]  /*8070*/  @!P0 SYNCS.PHASECHK.TRANS64 P0, [R6+URZ], R5 ;  /* 0x00000005060085a7 */ /* 0x000e64000800007f */
[----:B-1----:R-:W-:Y:S05]  /*8080*/  @!P0 BRA `(.L_x_137) ;  /* 0xfffffffc00f08947 */ /* 0x002fea000383ffff */
[----:B------:R-:W-:Y:S05]  /*8090*/  BRA `(.L_x_166) ;  /* 0xfffffff400187947 */ /* 0x000fea000383ffff */
.L_x_138:
[----:B0-----:R0:W1:Y:S02]  /*80a0*/  SYNCS.PHASECHK.TRANS64.TRYWAIT P0, [R9+URZ], R4 ;  /* 0x00000004090075a7 */ /* 0x001064000800017f */
[----:B-1----:R-:W-:Y:S05]  /*80b0*/  @!P0 NANOSLEEP.SYNCS 0x989680 ;  /* 0x009896800000895d */ /* 0x002fea0003900000 */
[----:B------:R-:W1:Y:S02]  /*80c0*/  @!P0 SYNCS.PHASECHK.TRANS64 P0, [R9+URZ], R4 ;  /* 0x00000004090085a7 */ /* 0x000e64000800007f */
[----:B-1----:R-:W-:Y:S05]  /*80d0*/  @!P0 BRA `(.L_x_138) ;  /* 0xfffffffc00f08947 */ /* 0x002fea000383ffff */
[----:B------:R-:W-:Y:S05]  /*80e0*/  BRA `(.L_x_167) ;  /* 0xfffffff400287947 */ /* 0x000fea000383ffff */
.L_x_139:
[----:B0-----:R0:W1:Y:S02]  /*80f0*/  SYNCS.PHASECHK.TRANS64.TRYWAIT P0, [R6+URZ], R5 ;  /* 0x00000005060075a7 */ /* 0x001064000800017f */
[----:B-1----:R-:W-:Y:S05]  /*8100*/  @!P0 NANOSLEEP.SYNCS 0x989680 ;  /* 0x009896800000895d */ /* 0x002fea0003900000 */
[----:B------:R-:W1:Y:S02]  /*8110*/  @!P0 SYNCS.PHASECHK.TRANS64 P0, [R6+URZ], R5 ;  /* 0x00000005060085a7 */ /* 0x000e64000800007f */
[----:B-1----:R-:W-:Y:S05]  /*8120*/  @!P0 BRA `(.L_x_139) ;  /* 0xfffffffc00f08947 */ /* 0x002fea000383ffff */
[----:B------:R-:W-:Y:S05]  /*8130*/  BRA `(.L_x_168) ;  /* 0xfffffff400387947 */ /* 0x000fea000383ffff */
.L_x_140:
[----:B0-----:R0:W1:Y:S02]  /*8140*/  SYNCS.PHASECHK.TRANS64.TRYWAIT P0, [R9+URZ], R4 ;  /* 0x00000004090075a7 */ /* 0x001064000800017f */
[----:B-1----:R-:W-:Y:S05]  /*8150*/  @!P0 NANOSLEEP.SYNCS 0x989680 ;  /* 0x009896800000895d */ /* 0x002fea0003900000 */
[----:B------:R-:W1:Y:S02]  /*8160*/  @!P0 SYNCS.PHASECHK.TRANS64 P0, [R9+URZ], R4 ;  /* 0x00000004090085a7 */ /* 0x000e64000800007f */
[----:B-1----:R-:W-:Y:S05]  /*8170*/  @!P0 BRA `(.L_x_140) ;  /* 0xfffffffc00f08947 */ /* 0x002fea000383ffff */
[----:B------:R-:W-:Y:S05]  /*8180*/  BRA `(.L_x_169) ;  /* 0xfffffff400487947 */ /* 0x000fea000383ffff */
.L_x_141:
[----:B0-----:R0:W1:Y:S02]  /*8190*/  SYNCS.PHASECHK.TRANS64.TRYWAIT P0, [R6+URZ], R5 ;  /* 0x00000005060075a7 */ /* 0x001064000800017f */
[----:B-1----:R-:W-:Y:S05]  /*81a0*/  @!P0 NANOSLEEP.SYNCS 0x989680 ;  /* 0x009896800000895d */ /* 0x002fea0003900000 */
[----:B------:R-:W1:Y:S02]  /*81b0*/  @!P0 SYNCS.PHASECHK.TRANS64 P0, [R6+URZ], R5 ;  /* 0x00000005060085a7 */ /* 0x000e64000800007f */
[----:B-1----:R-:W-:Y:S05]  /*81c0*/  @!P0 BRA `(.L_x_141) ;  /* 0xfffffffc00f08947 */ /* 0x002fea000383ffff */
[----:B------:R-:W-:Y:S05]  /*81d0*/  BRA `(.L_x_170) ;  /* 0xfffffff400587947 */ /* 0x000fea000383ffff */
.L_x_142:
[----:B0-----:R0:W1:Y:S02]  /*81e0*/  SYNCS.PHASECHK.TRANS64.TRYWAIT P0, [R9+URZ], R4 ;  /* 0x00000004090075a7 */ /* 0x001064000800017f */
[----:B-1----:R-:W-:Y:S05]  /*81f0*/  @!P0 NANOSLEEP.SYNCS 0x989680 ;  /* 0x009896800000895d */ /* 0x002fea0003900000 */
[----:B------:R-:W1:Y:S02]  /*8200*/  @!P0 SYNCS.PHASECHK.TRANS64 P0, [R9+URZ], R4 ;  /* 0x00000004090085a7 */ /* 0x000e64000800007f */
[----:B-1----:R-:W-:Y:S05]  /*8210*/  @!P0 BRA `(.L_x_142) ;  /* 0xfffffffc00f08947 */ /* 0x002fea000383ffff */
[----:B------:R-:W-:Y:S05]  /*8220*/  BRA `(.L_x_171) ;  /* 0xfffffff400687947 */ /* 0x000fea000383ffff */
.L_x_143:
[----:B0-----:R0:W1:Y:S02]  /*8230*/  SYNCS.PHASECHK.TRANS64.TRYWAIT P0, [R6+URZ], R5 ;  /* 0x00000005060075a7 */ /* 0x001064000800017f */
[----:B-1----:R-:W-:Y:S05]  /*8240*/  @!P0 NANOSLEEP.SYNCS 0x989680 ;  /* 0x009896800000895d */ /* 0x002fea0003900000 */
[----:B------:R-:W1:Y:S02]  /*8250*/  @!P0 SYNCS.PHASECHK.TRANS64 P0, [R6+URZ], R5 ;  /* 0x00000005060085a7 */ /* 0x000e64000800007f */
[----:B-1----:R-:W-:Y:S05]  /*8260*/  @!P0 BRA `(.L_x_143) ;  /* 0xfffffffc00f08947 */ /* 0x002fea000383ffff */
[----:B------:R-:W-:Y:S05]  /*8270*/  BRA `(.L_x_172) ;  /* 0xfffffff400787947 */ /* 0x000fea000383ffff */
.L_x_144:
[----:B0-----:R0:W1:Y:S02]  /*8280*/  SYNCS.PHASECHK.TRANS64.TRYWAIT P0, [R9+URZ], R4 ;  /* 0x00000004090075a7 */ /* 0x001064000800017f */
[----:B-1----:R-:W-:Y:S05]  /*8290*/  @!P0 NANOSLEEP.SYNCS 0x989680 ;  /* 0x009896800000895d */ /* 0x002fea0003900000 */
[----:B------:R-:W1:Y:S02]  /*82a0*/  @!P0 SYNCS.PHASECHK.TRANS64 P0, [R9+URZ], R4 ;  /* 0x00000004090085a7 */ /* 0x000e64000800007f */
[----:B-1----:R-:W-:Y:S05]  /*82b0*/  @!P0 BRA `(.L_x_144) ;  /* 0xfffffffc00f08947 */ /* 0x002fea000383ffff */
[----:B------:R-:W-:Y:S05]  /*82c0*/  BRA `(.L_x_173) ;  /* 0xfffffff400887947 */ /* 0x000fea000383ffff */
.L_x_145:
[----:B0-----:R0:W1:Y:S02]  /*82d0*/  SYNCS.PHASECHK.TRANS64.TRYWAIT P0, [R6+URZ], R5 ;  /* 0x00000005060075a7 */ /* 0x001064000800017f */
[----:B-1----:R-:W-:Y:S05]  /*82e0*/  @!P0 NANOSLEEP.SYNCS 0x989680 ;  /* 0x009896800000895d */ /* 0x002fea0003900000 */
[----:B------:R-:W1:Y:S02]  /*82f0*/  @!P0 SYNCS.PHASECHK.TRANS64 P0, [R6+URZ], R5 ;  /* 0x00000005060085a7 */ /* 0x000e64000800007f */
[----:B-1----:R-:W-:Y:S05]  /*8300*/  @!P0 BRA `(.L_x_145) ;  /* 0xfffffffc00f08947 */ /* 0x002fea000383ffff */
[----:B------:R-:W-:Y:S05]  /*8310*/  BRA `(.L_x_174) ;  /* 0xfffffff400987947 */ /* 0x000fea000383ffff */
.L_x_146:
[----:B0-----:R0:W1:Y:S02]  /*8320*/  SYNCS.PHASECHK.TRANS64.TRYWAIT P0, [R9+URZ], R4 ;  /* 0x00000004090075a7 */ /* 0x001064000800017f */
[----:B-1----:R-:W-:Y:S05]  /*8330*/  @!P0 NANOSLEEP.SYNCS 0x989680 ;  /* 0x009896800000895d */ /* 0x002fea0003900000 */
[----:B------:R-:W1:Y:S02]  /*8340*/  @!P0 SYNCS.PHASECHK.TRANS64 P0, [R9+URZ], R4 ;  /* 0x00000004090085a7 */ /* 0x000e64000800007f */
[----:B-1----:R-:W-:Y:S05]  /*8350*/  @!P0 BRA `(.L_x_146) ;  /* 0xfffffffc00f08947 */ /* 0x002fea000383ffff */
[----:B------:R-:W-:Y:S05]  /*8360*/  BRA `(.L_x_175) ;  /* 0xfffffff400a87947 */ /* 0x000fea000383ffff */
.L_x_147:
[----:B0-----:R0:W1:Y:S02]  /*8370*/  SYNCS.PHASECHK.TRANS64.TRYWAIT P0, [R6+URZ], R5 ;  /* 0x00000005060075a7 */ /* 0x001064000800017f */
[----:B-1----:R-:W-:Y:S05]  /*8380*/  @!P0 NANOSLEEP.SYNCS 0x989680 ;  /* 0x009896800000895d */ /* 0x002fea0003900000 */
[----:B------:R-:W1:Y:S02]  /*8390*/  @!P0 SYNCS.PHASECHK.TRANS64 P0, [R6+URZ], R5 ;  /* 0x00000005060085a7 */ /* 0x000e64000800007f */
[----:B-1----:R-:W-:Y:S05]  /*83a0*/  @!P0 BRA `(.L_x_147) ;  /* 0xfffffffc00f08947 */ /* 0x002fea000383ffff */
[----:B------:R-:W-:Y:S05]  /*83b0*/  BRA `(.L_x_176) ;  /* 0xfffffff400b07947 */ /* 0x000fea000383ffff */
.L_x_177:
[----:B------:R-:W-:-:S00]  /*83c0*/  BRA `(.L_x_177) ;  /* 0xfffffffc00fc7947 */ /* 0x000fc0000383ffff */
[----:B------:R-:W-:-:S00]  /*83d0*/  NOP ;  /* 0x0000000000007918 */ /* 0x000fc00000000000 */
        /* <DEDUP_REMOVED lines=10> */
.L_x_178:


//--------------------- .nv.global.init           --------------------------
	.section	.nv.global.init,"aw",@progbits
.nv.global.init:
	.type		$str$24,@object
	.size		$str$24,($str$25 - $str$24)
$str$24:
        /*0000*/ 	.byte	0x28, 0x61, 0x64, 0x64, 0x72, 0x65, 0x73, 0x73, 0x20, 0x26, 0x20, 0x6d, 0x61, 0x73, 0x6b, 0x29
        /*0010*/ 	.byte	0x20, 0x3d, 0x3d, 0x20, 0x30, 0x00
	.type		$str$25,@object
	.size		$str$25,(__unnamed_2 - $str$25)
$str$25:
        /*0016*/ 	.byte	0x2f, 0x74, 0x6d, 0x70, 0x2f, 0x63, 0x75, 0x74, 0x6c, 0x61, 0x73, 0x73, 0x5f, 0x73, 0x77, 0x65
        /*0026*/ 	.byte	0x65, 0x70, 0x5f, 0x73, 0x72, 0x63, 0x2f, 0x69, 0x6e, 0x63, 0x6c, 0x75, 0x64, 0x65, 0x2f, 0x63
        /*0036*/ 	.byte	0x75, 0x74, 0x65, 0x2f, 0x70, 0x6f, 0x69, 0x6e, 0x74, 0x65, 0x72, 0x5f, 0x66, 0x6c, 0x61, 0x67
        /*0046*/ 	.byte	0x67, 0x65, 0x64, 0x2e, 0x68, 0x70, 0x70, 0x00
	.type		__unnamed_2,@object
	.size		__unnamed_2,(__unnamed_1 - __unnamed_2)
__unnamed_2:
        /*004e*/ 	.byte	0x61, 0x75, 0x74, 0x6f, 0x20, 0x63, 0x75, 0x74, 0x65, 0x3a, 0x3a, 0x61, 0x73, 0x5f, 0x70, 0x6f
        /* <DEDUP_REMOVED lines=27> */
        /*020e*/ 	.byte	0x3c, 0x34, 0x30, 0x39, 0x36, 0x3e, 0x3e, 0x3e, 0x3e, 0x3e, 0x20, 0x26, 0x5d, 0x00
	.type		__unnamed_1,@object
	.size		__unnamed_1,(.L_0 - __unnamed_1)
__unnamed_1:
        /* <DEDUP_REMOVED lines=29> */
.L_0:


//--------------------- .nv.shared._ZN7cutlass13device_kernelINS_4gemm6kernel13GemmUniversalIN4cute5tupleIJiiiiEEENS1_10collective13CollectiveMmaINS1_49MainloopSm90TmaGmmaRmemAWarpSpecializedMixedInputILi18ENS5_IJNS4_1CILi1EEESB_SB_EEENS1_32KernelTmaWarpSpecializedPingpongEEENS5_IJNSA_ILi64EEESF_SF_EEENS_10bfloat16_tENS5_IJlSB_lEEENS5_IJNS_12float_e4m3_tEEEESI_NS4_8TiledMMAINS4_8MMA_AtomIJNS4_4SM904GMMA27MMA_64x64x16_F32BF16BF16_RSILNSO_5MajorE0ELSQ_0ELNSO_7ScaleInE1ELSR_1EEEEEENS4_6LayoutISC_NS5_IJNSA_ILi0EEESV_SV_EEEEENS5_IJNS4_10UnderscoreESY_SY_EEEEENS4_13SM90_TMA_LOADENS4_14ComposedLayoutINS4_7SwizzleILi3ELi4ELi3EEENS4_18smem_ptr_flag_bitsILi16EEENSU_INS5_IJNSA_ILi8EEESF_EEENS5_IJSF_SB_EEEEEEEvNS4_8identityES11_NS12_INS13_ILi2ELi4ELi3EEENS15_ILi8EEES1A_EENS4_9Copy_AtomIJNS4_39AutoVectorizingCopyWithAssumedAlignmentILi128EEESJ_EEES1C_EENS_8epilogue10collective6detail29Sm90TmaWarpSpecializedAdapterINS1M_15DefaultEpilogueISH_SI_SI_NS1L_6thread17LinearCombinationISH_Li1EffLNS1Q_9ScaleType4KindE0ELNS_15FloatRoundStyleE2ESH_EENS1_15EpilogueDefaultEEEEEvvEEEEvNT_6ParamsE --------------------------
	.section	.nv.shared._ZN7cutlass13device_kernelINS_4gemm6kernel13GemmUniversalIN4cute5tupleIJiiiiEEENS1_10collective13CollectiveMmaINS1_49MainloopSm90TmaGmmaRmemAWarpSpecializedMixedInputILi18ENS5_IJNS4_1CILi1EEESB_SB_EEENS1_32KernelTmaWarpSpecializedPingpongEEENS5_IJNSA_ILi64EEESF_SF_EEENS_10bfloat16_tENS5_IJlSB_lEEENS5_IJNS_12float_e4m3_tEEEESI_NS4_8TiledMMAINS4_8MMA_AtomIJNS4_4SM904GMMA27MMA_64x64x16_F32BF16BF16_RSILNSO_5MajorE0ELSQ_0ELNSO_7ScaleInE1ELSR_1EEEEEENS4_6LayoutISC_NS5_IJNSA_ILi0EEESV_SV_EEEEENS5_IJNS4_10UnderscoreESY_SY_EEEEENS4_13SM90_TMA_LOADENS4_14ComposedLayoutINS4_7SwizzleILi3ELi4ELi3EEENS4_18smem_ptr_flag_bitsILi16EEENSU_INS5_IJNSA_ILi8EEESF_EEENS5_IJSF_SB_EEEEEEEvNS4_8identityES11_NS12_INS13_ILi2ELi4ELi3EEENS15_ILi8EEES1A_EENS4_9Copy_AtomIJNS4_39AutoVectorizingCopyWithAssumedAlignmentILi128EEESJ_EEES1C_EENS_8epilogue10collective6detail29Sm90TmaWarpSpecializedAdapterINS1M_15DefaultEpilogueISH_SI_SI_NS1L_6thread17LinearCombinationISH_Li1EffLNS1Q_9ScaleType4KindE0ELNS_15FloatRoundStyleE2ESH_EENS1_15EpilogueDefaultEEEEEvvEEEEvNT_6ParamsE,"aw",@nobits
	.sectionflags	@""
	.align	16
	.zero		1024


//--------------------- .nv.shared.reserved.0     --------------------------
	.section	.nv.shared.reserved.0,"aw",@nobits
	.weak		__nv_reservedSMEM_offset_0_alias
	.size		__nv_reservedSMEM_offset_0_alias, 0, 0
	.other		__nv_reservedSMEM_offset_0_alias,@"STO_CUDA_RESERVED_SHARED STV_DEFAULT"
__nv_reservedSMEM_offset_0_alias:
	.zero		0


//--------------------- .nv.global                --------------------------
	.section	.nv.global,"aw",@nobits
.nv.global:
	.type		_ZN40_INTERNAL_2b4aa192_4_k_cu_96e08980_323924cute1_E,@object
	.size		_ZN40_INTERNAL_2b4aa192_4_k_cu_96e08980_323924cute1_E,(_ZN40_INTERNAL_2b4aa192_4_k_cu_96e08980_323924cuda3std3__45__cpo6cbeginE - _ZN40_INTERNAL_2b4aa192_4_k_cu_96e08980_323924cute1_E)
_ZN40_INTERNAL_2b4aa192_4_k_cu_96e08980_323924cute1_E:
	.zero		1
	.type		_ZN40_INTERNAL_2b4aa192_4_k_cu_96e08980_323924cuda3std3__45__cpo6cbeginE,@object
	.size		_ZN40_INTERNAL_2b4aa192_4_k_cu_96e08980_323924cuda3std3__45__cpo6cbeginE,(_ZN40_INTERNAL_2b4aa192_4_k_cu_96e08980_323924cuda3std3__48in_placeE - _ZN40_INTERNAL_2b4aa192_4_k_cu_96e08980_323924cuda3std3__45__cpo6cbeginE)
_ZN40_INTERNAL_2b4aa192_4_k_cu_96e08980_323924cuda3std3__45__cpo6cbeginE:
	.zero		1
	.type		_ZN40_INTERNAL_2b4aa192_4_k_cu_96e08980_323924cuda3std3__48in_placeE,@object
	.size		_ZN40_INTERNAL_2b4aa192_4_k_cu_96e08980_323924cuda3std3__48in_placeE,(_ZN40_INTERNAL_2b4aa192_4_k_cu_96e08980_323924cuda3std6ranges3__45__cpo9iter_moveE - _ZN40_INTERNAL_2b4aa192_4_k_cu_96e08980_323924cuda3std3__48in_placeE)
_ZN40_INTERNAL_2b4aa192_4_k_cu_96e08980_323924cuda3std3__48in_placeE:
	.zero		1
	.type		_ZN40_INTERNAL_2b4aa192_4_k_cu_96e08980_323924cuda3std6ranges3__45__cpo9iter_moveE,@object
	.size		_ZN40_INTERNAL_2b4aa192_4_k_cu_96e08980_323924cuda3std6ranges3__45__cpo9iter_moveE,(_ZN40_INTERNAL_2b4aa192_4_k_cu_96e08980_323924cuda3std3__45__cpo5beginE - _ZN40_INTERNAL_2b4aa192_4_k_cu_96e08980_323924cuda3std6ranges3__45__cpo9iter_moveE)
_ZN40_INTERNAL_2b4aa192_4_k_cu_96e08980_323924cuda3std6ranges3__45__cpo9iter_moveE:
	.zero		1
	.type		_ZN40_INTERNAL_2b4aa192_4_k_cu_96e08980_323924cuda3std3__45__cpo5beginE,@object
	.size		_ZN40_INTERNAL_2b4aa192_4_k_cu_96e08980_323924cuda3std3__45__cpo5beginE,(_ZN40_INTERNAL_2b4aa192_4_k_cu_96e08980_323924cuda3std3__442_GLOBAL__N__2b4aa192_4_k_cu_96e08980_323926ignoreE - _ZN40_INTERNAL_2b4aa192_4_k_cu_96e08980_323924cuda3std3__45__cpo5beginE)
_ZN40_INTERNAL_2b4aa192_4_k_cu_96e08980_323924cuda3std3__45__cpo5beginE:
	.zero		1
	.type		_ZN40_INTERNAL_2b4aa192_4_k_cu_96e08980_323924cuda3std3__442_GLOBAL__N__2b4aa192_4_k_cu_96e08980_323926ignoreE,@object
	.size		_ZN40_INTERNAL_2b4aa192_4_k_cu_96e08980_323924cuda3std3__442_GLOBAL__N__2b4aa192_4_k_cu_96e08980_323926ignoreE,(_ZN40_INTERNAL_2b4aa192_4_k_cu_96e08980_323924cute7productE - _ZN40_INTERNAL_2b4aa192_4_k_cu_96e08980_323924cuda3std3__442_GLOBAL__N__2b4aa192_4_k_cu_96e08980_323926ignoreE)
_ZN40_INTERNAL_2b4aa192_4_k_cu_96e08980_323924cuda3std3__442_GLOBAL__N__2b4aa192_4_k_cu_96e08980_323926ignoreE:
	.zero		1
	.type		_ZN40_INTERNAL_2b4aa192_4_k_cu_96e08980_323924cute7productE,@object
	.size		_ZN40_INTERNAL_2b4aa192_4_k_cu_96e08980_323924cute7productE,(_ZN40_INTERNAL_2b4aa192_4_k_cu_96e08980_323924cuda3std3__45__cpo3endE - _ZN40_INTERNAL_2b4aa192_4_k_cu_96e08980_323924cute7productE)
_ZN40_INTERNAL_2b4aa192_4_k_cu_96e08980_323924cute7productE:
	.zero		1
	.type		_ZN40_INTERNAL_2b4aa192_4_k_cu_96e08980_323924cuda3std3__45__cpo3endE,@object
	.size		_ZN40_INTERNAL_2b4aa192_4_k_cu_96e08980_323924cuda3std3__45__cpo3endE,(_ZN40_INTERNAL_2b4aa192_4_k_cu_96e08980_323924cuda3std3__419piecewise_constructE - _ZN40_INTERNAL_2b4aa192_4_k_cu_96e08980_323924cuda3std3__45__cpo3endE)
_ZN40_INTERNAL_2b4aa192_4_k_cu_96e08980_323924cuda3std3__45__cpo3endE:
	.zero		1
	.type		_ZN40_INTERNAL_2b4aa192_4_k_cu_96e08980_323924cuda3std3__419piecewise_constructE,@object
	.size		_ZN40_INTERNAL_2b4aa192_4_k_cu_96e08980_323924cuda3std3__419piecewise_constructE,(_ZN40_INTERNAL_2b4aa192_4_k_cu_96e08980_323924cuda3std3__45__cpo4cendE - _ZN40_INTERNAL_2b4aa192_4_k_cu_96e08980_323924cuda3std3__419piecewise_constructE)
_ZN40_INTERNAL_2b4aa192_4_k_cu_96e08980_323924cuda3std3__419piecewise_constructE:
	.zero		1
	.type		_ZN40_INTERNAL_2b4aa192_4_k_cu_96e08980_323924cuda3std3__45__cpo4cendE,@object
	.size		_ZN40_INTERNAL_2b4aa192_4_k_cu_96e08980_323924cuda3std3__45__cpo4cendE,(_ZN40_INTERNAL_2b4aa192_4_k_cu_96e08980_323924cuda3std6ranges3__45__cpo4swapE - _ZN40_INTERNAL_2b4aa192_4_k_cu_96e08980_323924cuda3std3__45__cpo4cendE)
_ZN40_INTERNAL_2b4aa192_4_k_cu_96e08980_323924cuda3std3__45__cpo4cendE:
	.zero		1
	.type		_ZN40_INTERNAL_2b4aa192_4_k_cu_96e08980_323924cuda3std6ranges3__45__cpo4swapE,@object
	.size		_ZN40_INTERNAL_2b4aa192_4_k_cu_96e08980_323924cuda3std6ranges3__45__cpo4swapE,(.L_9 - _ZN40_INTERNAL_2b4aa192_4_k_cu_96e08980_323924cuda3std6ranges3__45__cpo4swapE)
_ZN40_INTERNAL_2b4aa192_4_k_cu_96e08980_323924cuda3std6ranges3__45__cpo4swapE:
	.zero		1
.L_9:


//--------------------- .nv.constant0._ZN7cutlass13device_kernelINS_4gemm6kernel13GemmUniversalIN4cute5tupleIJiiiiEEENS1_10collective13CollectiveMmaINS1_49MainloopSm90TmaGmmaRmemAWarpSpecializedMixedInputILi18ENS5_IJNS4_1CILi1EEESB_SB_EEENS1_32KernelTmaWarpSpecializedPingpongEEENS5_IJNSA_ILi64EEESF_SF_EEENS_10bfloat16_tENS5_IJlSB_lEEENS5_IJNS_12float_e4m3_tEEEESI_NS4_8TiledMMAINS4_8MMA_AtomIJNS4_4SM904GMMA27MMA_64x64x16_F32BF16BF16_RSILNSO_5MajorE0ELSQ_0ELNSO_7ScaleInE1ELSR_1EEEEEENS4_6LayoutISC_NS5_IJNSA_ILi0EEESV_SV_EEEEENS5_IJNS4_10UnderscoreESY_SY_EEEEENS4_13SM90_TMA_LOADENS4_14ComposedLayoutINS4_7SwizzleILi3ELi4ELi3EEENS4_18smem_ptr_flag_bitsILi16EEENSU_INS5_IJNSA_ILi8EEESF_EEENS5_IJSF_SB_EEEEEEEvNS4_8identityES11_NS12_INS13_ILi2ELi4ELi3EEENS15_ILi8EEES1A_EENS4_9Copy_AtomIJNS4_39AutoVectorizingCopyWithAssumedAlignmentILi128EEESJ_EEES1C_EENS_8epilogue10collective6detail29Sm90TmaWarpSpecializedAdapterINS1M_15DefaultEpilogueISH_SI_SI_NS1L_6thread17LinearCombinationISH_Li1EffLNS1Q_9ScaleType4KindE0ELNS_15FloatRoundStyleE2ESH_EENS1_15EpilogueDefaultEEEEEvvEEEEvNT_6ParamsE --------------------------
	.section	.nv.constant0._ZN7cutlass13device_kernelINS_4gemm6kernel13GemmUniversalIN4cute5tupleIJiiiiEEENS1_10collective13CollectiveMmaINS1_49MainloopSm90TmaGmmaRmemAWarpSpecializedMixedInputILi18ENS5_IJNS4_1CILi1EEESB_SB_EEENS1_32KernelTmaWarpSpecializedPingpongEEENS5_IJNSA_ILi64EEESF_SF_EEENS_10bfloat16_tENS5_IJlSB_lEEENS5_IJNS_12float_e4m3_tEEEESI_NS4_8TiledMMAINS4_8MMA_AtomIJNS4_4SM904GMMA27MMA_64x64x16_F32BF16BF16_RSILNSO_5MajorE0ELSQ_0ELNSO_7ScaleInE1ELSR_1EEEEEENS4_6LayoutISC_NS5_IJNSA_ILi0EEESV_SV_EEEEENS5_IJNS4_10UnderscoreESY_SY_EEEEENS4_13SM90_TMA_LOADENS4_14ComposedLayoutINS4_7SwizzleILi3ELi4ELi3EEENS4_18smem_ptr_flag_bitsILi16EEENSU_INS5_IJNSA_ILi8EEESF_EEENS5_IJSF_SB_EEEEEEEvNS4_8identityES11_NS12_INS13_ILi2ELi4ELi3EEENS15_ILi8EEES1A_EENS4_9Copy_AtomIJNS4_39AutoVectorizingCopyWithAssumedAlignmentILi128EEESJ_EEES1C_EENS_8epilogue10collective6detail29Sm90TmaWarpSpecializedAdapterINS1M_15DefaultEpilogueISH_SI_SI_NS1L_6thread17LinearCombinationISH_Li1EffLNS1Q_9ScaleType4KindE0ELNS_15FloatRoundStyleE2ESH_EENS1_15EpilogueDefaultEEEEEvvEEEEvNT_6ParamsE,"a",@progbits
	.sectionflags	@""
	.align	4
.nv.constant0._ZN7cutlass13device_kernelINS_4gemm6kernel13GemmUniversalIN4cute5tupleIJiiiiEEENS1_10collective13CollectiveMmaINS1_49MainloopSm90TmaGmmaRmemAWarpSpecializedMixedInputILi18ENS5_IJNS4_1CILi1EEESB_SB_EEENS1_32KernelTmaWarpSpecializedPingpongEEENS5_IJNSA_ILi64EEESF_SF_EEENS_10bfloat16_tENS5_IJlSB_lEEENS5_IJNS_12float_e4m3_tEEEESI_NS4_8TiledMMAINS4_8MMA_AtomIJNS4_4SM904GMMA27MMA_64x64x16_F32BF16BF16_RSILNSO_5MajorE0ELSQ_0ELNSO_7ScaleInE1ELSR_1EEEEEENS4_6LayoutISC_NS5_IJNSA_ILi0EEESV_SV_EEEEENS5_IJNS4_10UnderscoreESY_SY_EEEEENS4_13SM90_TMA_LOADENS4_14ComposedLayoutINS4_7SwizzleILi3ELi4ELi3EEENS4_18smem_ptr_flag_bitsILi16EEENSU_INS5_IJNSA_ILi8EEESF_EEENS5_IJSF_SB_EEEEEEEvNS4_8identityES11_NS12_INS13_ILi2ELi4ELi3EEENS15_ILi8EEES1A_EENS4_9Copy_AtomIJNS4_39AutoVectorizingCopyWithAssumedAlignmentILi128EEESJ_EEES1C_EENS_8epilogue10collective6detail29Sm90TmaWarpSpecializedAdapterINS1M_15DefaultEpilogueISH_SI_SI_NS1L_6thread17LinearCombinationISH_Li1EffLNS1Q_9ScaleType4KindE0ELNS_15FloatRoundStyleE2ESH_EENS1_15EpilogueDefaultEEEEEvvEEEEvNT_6ParamsE:
	.zero		2176


//--------------------- SYMBOLS --------------------------

	.type		.nv.reservedSmem.offset0,@object
	.size		.nv.reservedSmem.offset0,0x4
	.type		__assertfail,@function
